	.target	sm_90a

	.elftype	@"ET_EXEC"


//--------------------- .note.nv.tkinfo           --------------------------
	.section	.note.nv.tkinfo,"",@"SHT_NOTE"
	.sectionflags	@"SHF_NOTE_NV_TKINFO"
	.tkinfo
        /*0018*/ 	.word	0x00000002
        /*0030*/ 	.string	""
        /*0030*/ 	.string	"ptxas"
        /*0030*/ 	.string	"Cuda compilation tools, release 13.0, V13.0.88"
        /*0030*/ 	.string	"Build cuda_13.0.r13.0/compiler.36424714_0"
        /*0030*/ 	.string	"-arch sm_90a -m 64 "



//--------------------- .note.nv.cuinfo           --------------------------
	.section	.note.nv.cuinfo,"",@"SHT_NOTE"
	.sectionflags	@"SHF_NOTE_NV_CUINFO"
        /*0018*/ 	.short	0x0002
        /*001a*/ 	.short	0x005a
        /*001c*/ 	.short	0x0082
	.zero		2


//--------------------- .nv.info                  --------------------------
	.section	.nv.info,"",@"SHT_CUDA_INFO"
	.align	4


	//----- nvinfo : EIATTR_REGCOUNT
	.align		4
        /*0000*/ 	.byte	0x04, 0x2f
        /*0002*/ 	.short	(.L_12 - .L_11)
	.align		4
.L_11:
        /*0004*/ 	.word	index@(_ZN7cutlass13device_kernelINS_4gemm6kernel13GemmUniversalIN4cute5tupleIJiiiiEEENS1_10collective13CollectiveMmaINS1_37MainloopSm90TmaGmmaWarpSpecializedFP8ILi22ENS5_IJNS4_1CILi1EEESB_SB_EEENS1_32KernelTmaWarpSpecializedPingpongEEENS5_IJNSA_ILi64EEENSA_ILi96EEESF_EEENS_12float_e4m3_tENS5_IJlSB_lEEESI_SJ_NS4_8TiledMMAINS4_8MMA_AtomIJNS4_4SM904GMMA30MMA_64x96x32_F32E4M3E4M3_SS_TNILNSN_7ScaleInE1ELSP_1EEEEEENS4_6LayoutISC_NS5_IJNSA_ILi0EEEST_ST_EEEEENS5_IJNS4_10UnderscoreESW_SW_EEEEENS4_13SM90_TMA_LOADENS4_14ComposedLayoutINS4_7SwizzleILi2ELi4ELi3EEENS4_18smem_ptr_flag_bitsILi8EEENSS_INS5_IJNSA_ILi8EEESF_EEENS5_IJSF_SB_EEEEEEEvNS4_8identityESZ_S19_vS1A_EENS_8epilogue10collective6detail29Sm90TmaWarpSpecializedAdapterINS1D_15DefaultEpilogueISI_SJ_SJ_NS1C_6thread17LinearCombinationISI_Li1EffLNS1H_9ScaleType4KindE0ELNS_15FloatRoundStyleE2ESI_EENS1_15EpilogueDefaultEEEEEvvEEEEvNT_6ParamsE)
        /*0008*/ 	.word	0x000000a8


	//----- nvinfo : EIATTR_FRAME_SIZE
	.align		4
.L_12:
        /*000c*/ 	.byte	0x04, 0x11
        /*000e*/ 	.short	(.L_14 - .L_13)
	.align		4
.L_13:
        /*0010*/ 	.word	index@(_ZN7cutlass13device_kernelINS_4gemm6kernel13GemmUniversalIN4cute5tupleIJiiiiEEENS1_10collective13CollectiveMmaINS1_37MainloopSm90TmaGmmaWarpSpecializedFP8ILi22ENS5_IJNS4_1CILi1EEESB_SB_EEENS1_32KernelTmaWarpSpecializedPingpongEEENS5_IJNSA_ILi64EEENSA_ILi96EEESF_EEENS_12float_e4m3_tENS5_IJlSB_lEEESI_SJ_NS4_8TiledMMAINS4_8MMA_AtomIJNS4_4SM904GMMA30MMA_64x96x32_F32E4M3E4M3_SS_TNILNSN_7ScaleInE1ELSP_1EEEEEENS4_6LayoutISC_NS5_IJNSA_ILi0EEEST_ST_EEEEENS5_IJNS4_10UnderscoreESW_SW_EEEEENS4_13SM90_TMA_LOADENS4_14ComposedLayoutINS4_7SwizzleILi2ELi4ELi3EEENS4_18smem_ptr_flag_bitsILi8EEENSS_INS5_IJNSA_ILi8EEESF_EEENS5_IJSF_SB_EEEEEEEvNS4_8identityESZ_S19_vS1A_EENS_8epilogue10collective6detail29Sm90TmaWarpSpecializedAdapterINS1D_15DefaultEpilogueISI_SJ_SJ_NS1C_6thread17LinearCombinationISI_Li1EffLNS1H_9ScaleType4KindE0ELNS_15FloatRoundStyleE2ESI_EENS1_15EpilogueDefaultEEEEEvvEEEEvNT_6ParamsE)
        /*0014*/ 	.word	0x00000000


	//----- nvinfo : EIATTR_MIN_STACK_SIZE
	.align		4
.L_14:
        /*0018*/ 	.byte	0x04, 0x12
        /*001a*/ 	.short	(.L_16 - .L_15)
	.align		4
.L_15:
        /*001c*/ 	.word	index@(_ZN7cutlass13device_kernelINS_4gemm6kernel13GemmUniversalIN4cute5tupleIJiiiiEEENS1_10collective13CollectiveMmaINS1_37MainloopSm90TmaGmmaWarpSpecializedFP8ILi22ENS5_IJNS4_1CILi1EEESB_SB_EEENS1_32KernelTmaWarpSpecializedPingpongEEENS5_IJNSA_ILi64EEENSA_ILi96EEESF_EEENS_12float_e4m3_tENS5_IJlSB_lEEESI_SJ_NS4_8TiledMMAINS4_8MMA_AtomIJNS4_4SM904GMMA30MMA_64x96x32_F32E4M3E4M3_SS_TNILNSN_7ScaleInE1ELSP_1EEEEEENS4_6LayoutISC_NS5_IJNSA_ILi0EEEST_ST_EEEEENS5_IJNS4_10UnderscoreESW_SW_EEEEENS4_13SM90_TMA_LOADENS4_14ComposedLayoutINS4_7SwizzleILi2ELi4ELi3EEENS4_18smem_ptr_flag_bitsILi8EEENSS_INS5_IJNSA_ILi8EEESF_EEENS5_IJSF_SB_EEEEEEEvNS4_8identityESZ_S19_vS1A_EENS_8epilogue10collective6detail29Sm90TmaWarpSpecializedAdapterINS1D_15DefaultEpilogueISI_SJ_SJ_NS1C_6thread17LinearCombinationISI_Li1EffLNS1H_9ScaleType4KindE0ELNS_15FloatRoundStyleE2ESI_EENS1_15EpilogueDefaultEEEEEvvEEEEvNT_6ParamsE)
        /*0020*/ 	.word	0x00000000
.L_16:


//--------------------- .nv.compat                --------------------------
	.section	.nv.compat,"",@"SHT_CUDA_COMPAT_INFO"
	.align	4
        /*0000*/ 	.byte	0x02, 0x09, 0x01, 0x00, 0x02, 0x02, 0x04, 0x00, 0x02, 0x05, 0x05, 0x00, 0x03, 0x07, 0x01, 0x01
        /*0010*/ 	.byte	0x02, 0x03, 0x01, 0x00, 0x02, 0x06, 0x01, 0x00, 0x04, 0x0b, 0x08, 0x00, 0x00, 0x00, 0x00, 0x00
        /*0020*/ 	.byte	0x00, 0x00, 0x00, 0x00


//--------------------- .nv.info._ZN7cutlass13device_kernelINS_4gemm6kernel13GemmUniversalIN4cute5tupleIJiiiiEEENS1_10collective13CollectiveMmaINS1_37MainloopSm90TmaGmmaWarpSpecializedFP8ILi22ENS5_IJNS4_1CILi1EEESB_SB_EEENS1_32KernelTmaWarpSpecializedPingpongEEENS5_IJNSA_ILi64EEENSA_ILi96EEESF_EEENS_12float_e4m3_tENS5_IJlSB_lEEESI_SJ_NS4_8TiledMMAINS4_8MMA_AtomIJNS4_4SM904GMMA30MMA_64x96x32_F32E4M3E4M3_SS_TNILNSN_7ScaleInE1ELSP_1EEEEEENS4_6LayoutISC_NS5_IJNSA_ILi0EEEST_ST_EEEEENS5_IJNS4_10UnderscoreESW_SW_EEEEENS4_13SM90_TMA_LOADENS4_14ComposedLayoutINS4_7SwizzleILi2ELi4ELi3EEENS4_18smem_ptr_flag_bitsILi8EEENSS_INS5_IJNSA_ILi8EEESF_EEENS5_IJSF_SB_EEEEEEEvNS4_8identityESZ_S19_vS1A_EENS_8epilogue10collective6detail29Sm90TmaWarpSpecializedAdapterINS1D_15DefaultEpilogueISI_SJ_SJ_NS1C_6thread17LinearCombinationISI_Li1EffLNS1H_9ScaleType4KindE0ELNS_15FloatRoundStyleE2ESI_EENS1_15EpilogueDefaultEEEEEvvEEEEvNT_6ParamsE --------------------------
	.section	.nv.info._ZN7cutlass13device_kernelINS_4gemm6kernel13GemmUniversalIN4cute5tupleIJiiiiEEENS1_10collective13CollectiveMmaINS1_37MainloopSm90TmaGmmaWarpSpecializedFP8ILi22ENS5_IJNS4_1CILi1EEESB_SB_EEENS1_32KernelTmaWarpSpecializedPingpongEEENS5_IJNSA_ILi64EEENSA_ILi96EEESF_EEENS_12float_e4m3_tENS5_IJlSB_lEEESI_SJ_NS4_8TiledMMAINS4_8MMA_AtomIJNS4_4SM904GMMA30MMA_64x96x32_F32E4M3E4M3_SS_TNILNSN_7ScaleInE1ELSP_1EEEEEENS4_6LayoutISC_NS5_IJNSA_ILi0EEEST_ST_EEEEENS5_IJNS4_10UnderscoreESW_SW_EEEEENS4_13SM90_TMA_LOADENS4_14ComposedLayoutINS4_7SwizzleILi2ELi4ELi3EEENS4_18smem_ptr_flag_bitsILi8EEENSS_INS5_IJNSA_ILi8EEESF_EEENS5_IJSF_SB_EEEEEEEvNS4_8identityESZ_S19_vS1A_EENS_8epilogue10collective6detail29Sm90TmaWarpSpecializedAdapterINS1D_15DefaultEpilogueISI_SJ_SJ_NS1C_6thread17LinearCombinationISI_Li1EffLNS1H_9ScaleType4KindE0ELNS_15FloatRoundStyleE2ESI_EENS1_15EpilogueDefaultEEEEEvvEEEEvNT_6ParamsE,"",@"SHT_CUDA_INFO"
	.sectionflags	@""
	.align	4


	//----- nvinfo : EIATTR_CUDA_API_VERSION
	.align		4
        /*0000*/ 	.byte	0x04, 0x37
        /*0002*/ 	.short	(.L_18 - .L_17)
.L_17:
        /*0004*/ 	.word	0x00000082


	//----- nvinfo : EIATTR_KPARAM_INFO
	.align		4
.L_18:
        /*0008*/ 	.byte	0x04, 0x17
        /*000a*/ 	.short	(.L_20 - .L_19)
.L_19:
        /*000c*/ 	.word	0x00000000
        /*0010*/ 	.short	0x0000
        /*0012*/ 	.short	0x0070
        /*0014*/ 	.byte	0x00, 0xf0, 0x01, 0x10


	//----- nvinfo : EIATTR_SPARSE_MMA_MASK
	.align		4
.L_20:
        /*0018*/ 	.byte	0x03, 0x50
        /*001a*/ 	.short	0x0000


	//----- nvinfo : EIATTR_MAXREG_COUNT
	.align		4
        /*001c*/ 	.byte	0x03, 0x1b
        /*001e*/ 	.short	0x00a8


	//----- nvinfo : EIATTR_NUM_BARRIERS
	.align		4
        /*0020*/ 	.byte	0x02, 0x4c
        /*0022*/ 	.byte	0x01
	.zero		1


	//----- nvinfo : EIATTR_MERCURY_ISA_VERSION
	.align		4
        /*0024*/ 	.byte	0x03, 0x5f
        /*0026*/ 	.short	0x0101


	//----- nvinfo : EIATTR_INT_WARP_WIDE_INSTR_OFFSETS
	.align		4
        /*0028*/ 	.byte	0x04, 0x31
        /*002a*/ 	.short	(.L_22 - .L_21)


	//   ....[0]....
.L_21:
        /*002c*/ 	.word	0x00000690


	//   ....[1]....
        /*0030*/ 	.word	0x000006b0


	//   ....[2]....
        /*0034*/ 	.word	0x00000730


	//   ....[3]....
        /*0038*/ 	.word	0x00000740


	//   ....[4]....
        /*003c*/ 	.word	0x00000750


	//   ....[5]....
        /*0040*/ 	.word	0x00000770


	//   ....[6]....
        /*0044*/ 	.word	0x000007c0


	//   ....[7]....
        /*0048*/ 	.word	0x000007e0


	//----- nvinfo : EIATTR_COOP_GROUP_MASK_REGIDS
	.align		4
.L_22:
        /*004c*/ 	.byte	0x04, 0x29
        /*004e*/ 	.short	(.L_24 - .L_23)


	//   ....[0]....
.L_23:
        /*0050*/ 	.word	0xffffffff


	//   ....[1]....
        /*0054*/ 	.word	0xffffffff


	//   ....[2]....
        /*0058*/ 	.word	0xffffffff


	//   ....[3]....
        /*005c*/ 	.word	0xffffffff


	//   ....[4]....
        /*0060*/ 	.word	0xffffffff


	//   ....[5]....
        /*0064*/ 	.word	0xffffffff


	//----- nvinfo : EIATTR_COOP_GROUP_INSTR_OFFSETS
	.align		4
.L_24:
        /*0068*/ 	.byte	0x04, 0x28
        /*006a*/ 	.short	(.L_26 - .L_25)


	//   ....[0]....
.L_25:
        /*006c*/ 	.word	0x00000060


	//   ....[1]....
        /*0070*/ 	.word	0x00000070


	//   ....[2]....
        /*0074*/ 	.word	0x00000130


	//   ....[3]....
        /*0078*/ 	.word	0x00000530


	//   ....[4]....
        /*007c*/ 	.word	0x00000570


	//   ....[5]....
        /*0080*/ 	.word	0x000005b0


	//----- nvinfo : EIATTR_REG_RECONFIG
	.align		4
.L_26:
        /*0084*/ 	.byte	0x01, 0x54
	.zero		2


	//----- nvinfo : EIATTR_MBARRIER_INSTR_OFFSETS
	.align		4
        /*0088*/ 	.byte	0x04, 0x39
        /*008a*/ 	.short	(.L_28 - .L_27)


	//   ....[0]....
.L_27:
        /*008c*/ 	.word	0x00000250
        /*0090*/ 	.word	0x000000ff
        /*0094*/ 	.word	0x00000000
        /*0098*/ 	.short	0x0100
        /*009a*/ 	.byte	0x08
	.zero		1


	//   ....[1]....
        /*009c*/ 	.word	0x00000260
        /*00a0*/ 	.word	0x000000ff
        /*00a4*/ 	.word	0x000000b0
        /*00a8*/ 	.short	0x0100
        /*00aa*/ 	.byte	0x08
	.zero		1


	//   ....[2]....
        /*00ac*/ 	.word	0x00000270
        /*00b0*/ 	.word	0x000000ff
        /*00b4*/ 	.word	0x00000008
        /*00b8*/ 	.short	0x0100
        /*00ba*/ 	.byte	0x08
	.zero		1


	//   ....[3]....
        /*00bc*/ 	.word	0x00000280
        /*00c0*/ 	.word	0x000000ff
        /*00c4*/ 	.word	0x000000b8
        /*00c8*/ 	.short	0x0100
        /*00ca*/ 	.byte	0x08
	.zero		1


	//   ....[4]....
        /*00cc*/ 	.word	0x00000290
        /*00d0*/ 	.word	0x000000ff
        /*00d4*/ 	.word	0x00000010
        /*00d8*/ 	.short	0x0100
        /*00da*/ 	.byte	0x08
	.zero		1


	//   ....[5]....
        /*00dc*/ 	.word	0x000002a0
        /*00e0*/ 	.word	0x000000ff
        /*00e4*/ 	.word	0x000000c0
        /*00e8*/ 	.short	0x0100
        /*00ea*/ 	.byte	0x08
	.zero		1


	//   ....[6]....
        /*00ec*/ 	.word	0x000002b0
        /*00f0*/ 	.word	0x000000ff
        /*00f4*/ 	.word	0x00000018
        /*00f8*/ 	.short	0x0100
        /*00fa*/ 	.byte	0x08
	.zero		1


	//   ....[7]....
        /*00fc*/ 	.word	0x000002c0
        /*0100*/ 	.word	0x000000ff
        /*0104*/ 	.word	0x000000c8
        /*0108*/ 	.short	0x0100
        /*010a*/ 	.byte	0x08
	.zero		1


	//   ....[8]....
        /*010c*/ 	.word	0x000002d0
        /*0110*/ 	.word	0x000000ff
        /*0114*/ 	.word	0x00000020
        /*0118*/ 	.short	0x0100
        /*011a*/ 	.byte	0x08
	.zero		1


	//   ....[9]....
        /*011c*/ 	.word	0x000002e0
        /*0120*/ 	.word	0x000000ff
        /*0124*/ 	.word	0x000000d0
        /*0128*/ 	.short	0x0100
        /*012a*/ 	.byte	0x08
	.zero		1


	//   ....[10]....
        /*012c*/ 	.word	0x000002f0
        /*0130*/ 	.word	0x000000ff
        /*0134*/ 	.word	0x00000028
        /*0138*/ 	.short	0x0100
        /*013a*/ 	.byte	0x08
	.zero		1


	//   ....[11]....
        /*013c*/ 	.word	0x00000300
        /*0140*/ 	.word	0x000000ff
        /*0144*/ 	.word	0x000000d8
        /*0148*/ 	.short	0x0100
        /*014a*/ 	.byte	0x08
	.zero		1


	//   ....[12]....
        /*014c*/ 	.word	0x00000310
        /*0150*/ 	.word	0x000000ff
        /*0154*/ 	.word	0x00000030
        /*0158*/ 	.short	0x0100
        /*015a*/ 	.byte	0x08
	.zero		1


	//   ....[13]....
        /*015c*/ 	.word	0x00000320
        /*0160*/ 	.word	0x000000ff
        /*0164*/ 	.word	0x000000e0
        /*0168*/ 	.short	0x0100
        /*016a*/ 	.byte	0x08
	.zero		1


	//   ....[14]....
        /*016c*/ 	.word	0x00000330
        /*0170*/ 	.word	0x000000ff
        /*0174*/ 	.word	0x00000038
        /*0178*/ 	.short	0x0100
        /*017a*/ 	.byte	0x08
	.zero		1


	//   ....[15]....
        /*017c*/ 	.word	0x00000340
        /*0180*/ 	.word	0x000000ff
        /*0184*/ 	.word	0x000000e8
        /*0188*/ 	.short	0x0100
        /*018a*/ 	.byte	0x08
	.zero		1


	//   ....[16]....
        /*018c*/ 	.word	0x00000350
        /*0190*/ 	.word	0x000000ff
        /*0194*/ 	.word	0x00000040
        /*0198*/ 	.short	0x0100
        /*019a*/ 	.byte	0x08
	.zero		1


	//   ....[17]....
        /*019c*/ 	.word	0x00000360
        /*01a0*/ 	.word	0x000000ff
        /*01a4*/ 	.word	0x000000f0
        /*01a8*/ 	.short	0x0100
        /*01aa*/ 	.byte	0x08
	.zero		1


	//   ....[18]....
        /*01ac*/ 	.word	0x00000370
        /*01b0*/ 	.word	0x000000ff
        /*01b4*/ 	.word	0x00000048
        /*01b8*/ 	.short	0x0100
        /*01ba*/ 	.byte	0x08
	.zero		1


	//   ....[19]....
        /*01bc*/ 	.word	0x00000380
        /*01c0*/ 	.word	0x000000ff
        /*01c4*/ 	.word	0x000000f8
        /*01c8*/ 	.short	0x0100
        /*01ca*/ 	.byte	0x08
	.zero		1


	//   ....[20]....
        /*01cc*/ 	.word	0x00000390
        /*01d0*/ 	.word	0x000000ff
        /*01d4*/ 	.word	0x00000050
        /*01d8*/ 	.short	0x0100
        /*01da*/ 	.byte	0x08
	.zero		1


	//   ....[21]....
        /*01dc*/ 	.word	0x000003a0
        /*01e0*/ 	.word	0x000000ff
        /*01e4*/ 	.word	0x00000100
        /*01e8*/ 	.short	0x0100
        /*01ea*/ 	.byte	0x08
	.zero		1


	//   ....[22]....
        /*01ec*/ 	.word	0x000003b0
        /*01f0*/ 	.word	0x000000ff
        /*01f4*/ 	.word	0x00000058
        /*01f8*/ 	.short	0x0100
        /*01fa*/ 	.byte	0x08
	.zero		1


	//   ....[23]....
        /*01fc*/ 	.word	0x000003c0
        /*0200*/ 	.word	0x000000ff
        /*0204*/ 	.word	0x00000108
        /*0208*/ 	.short	0x0100
        /*020a*/ 	.byte	0x08
	.zero		1


	//   ....[24]....
        /*020c*/ 	.word	0x000003d0
        /*0210*/ 	.word	0x000000ff
        /*0214*/ 	.word	0x00000060
        /*0218*/ 	.short	0x0100
        /*021a*/ 	.byte	0x08
	.zero		1


	//   ....[25]....
        /*021c*/ 	.word	0x000003e0
        /*0220*/ 	.word	0x000000ff
        /*0224*/ 	.word	0x00000110
        /*0228*/ 	.short	0x0100
        /*022a*/ 	.byte	0x08
	.zero		1


	//   ....[26]....
        /*022c*/ 	.word	0x000003f0
        /*0230*/ 	.word	0x000000ff
        /*0234*/ 	.word	0x00000068
        /*0238*/ 	.short	0x0100
        /*023a*/ 	.byte	0x08
	.zero		1


	//   ....[27]....
        /*023c*/ 	.word	0x00000400
        /*0240*/ 	.word	0x000000ff
        /*0244*/ 	.word	0x00000118
        /*0248*/ 	.short	0x0100
        /*024a*/ 	.byte	0x08
	.zero		1


	//   ....[28]....
        /*024c*/ 	.word	0x00000410
        /*0250*/ 	.word	0x000000ff
        /*0254*/ 	.word	0x00000070
        /*0258*/ 	.short	0x0100
        /*025a*/ 	.byte	0x08
	.zero		1


	//   ....[29]....
        /*025c*/ 	.word	0x00000420
        /*0260*/ 	.word	0x000000ff
        /*0264*/ 	.word	0x00000120
        /*0268*/ 	.short	0x0100
        /*026a*/ 	.byte	0x08
	.zero		1


	//   ....[30]....
        /*026c*/ 	.word	0x00000430
        /*0270*/ 	.word	0x000000ff
        /*0274*/ 	.word	0x00000078
        /*0278*/ 	.short	0x0100
        /*027a*/ 	.byte	0x08
	.zero		1


	//   ....[31]....
        /*027c*/ 	.word	0x00000440
        /*0280*/ 	.word	0x000000ff
        /*0284*/ 	.word	0x00000128
        /*0288*/ 	.short	0x0100
        /*028a*/ 	.byte	0x08
	.zero		1


	//   ....[32]....
        /*028c*/ 	.word	0x00000450
        /*0290*/ 	.word	0x000000ff
        /*0294*/ 	.word	0x00000080
        /*0298*/ 	.short	0x0100
        /*029a*/ 	.byte	0x08
	.zero		1


	//   ....[33]....
        /*029c*/ 	.word	0x00000460
        /*02a0*/ 	.word	0x000000ff
        /*02a4*/ 	.word	0x00000130
        /*02a8*/ 	.short	0x0100
        /*02aa*/ 	.byte	0x08
	.zero		1


	//   ....[34]....
        /*02ac*/ 	.word	0x00000470
        /*02b0*/ 	.word	0x000000ff
        /*02b4*/ 	.word	0x00000088
        /*02b8*/ 	.short	0x0100
        /*02ba*/ 	.byte	0x08
	.zero		1


	//   ....[35]....
        /*02bc*/ 	.word	0x00000480
        /*02c0*/ 	.word	0x000000ff
        /*02c4*/ 	.word	0x00000138
        /*02c8*/ 	.short	0x0100
        /*02ca*/ 	.byte	0x08
	.zero		1


	//   ....[36]....
        /*02cc*/ 	.word	0x00000490
        /*02d0*/ 	.word	0x000000ff
        /*02d4*/ 	.word	0x00000090
        /*02d8*/ 	.short	0x0100
        /*02da*/ 	.byte	0x08
	.zero		1


	//   ....[37]....
        /*02dc*/ 	.word	0x000004a0
        /*02e0*/ 	.word	0x000000ff
        /*02e4*/ 	.word	0x00000140
        /*02e8*/ 	.short	0x0100
        /*02ea*/ 	.byte	0x08
	.zero		1


	//   ....[38]....
        /*02ec*/ 	.word	0x000004b0
        /*02f0*/ 	.word	0x000000ff
        /*02f4*/ 	.word	0x00000098
        /*02f8*/ 	.short	0x0100
        /*02fa*/ 	.byte	0x08
	.zero		1


	//   ....[39]....
        /*02fc*/ 	.word	0x000004c0
        /*0300*/ 	.word	0x000000ff
        /*0304*/ 	.word	0x00000148
        /*0308*/ 	.short	0x0100
        /*030a*/ 	.byte	0x08
	.zero		1


	//   ....[40]....
        /*030c*/ 	.word	0x000004d0
        /*0310*/ 	.word	0x000000ff
        /*0314*/ 	.word	0x000000a0
        /*0318*/ 	.short	0x0100
        /*031a*/ 	.byte	0x08
	.zero		1


	//   ....[41]....
        /*031c*/ 	.word	0x000004e0
        /*0320*/ 	.word	0x000000ff
        /*0324*/ 	.word	0x00000150
        /*0328*/ 	.short	0x0100
        /*032a*/ 	.byte	0x08
	.zero		1


	//   ....[42]....
        /*032c*/ 	.word	0x000004f0
        /*0330*/ 	.word	0x000000ff
        /*0334*/ 	.word	0x000000a8
        /*0338*/ 	.short	0x0100
        /*033a*/ 	.byte	0x08
	.zero		1


	//   ....[43]....
        /*033c*/ 	.word	0x00000500
        /*0340*/ 	.word	0x000000ff
        /*0344*/ 	.word	0x00000158
        /*0348*/ 	.short	0x0100
        /*034a*/ 	.byte	0x08
	.zero		1


	//   ....[44]....
        /*034c*/ 	.word	0x00000820
        /*0350*/ 	.word	0x000000ff
        /*0354*/ 	.word	0x00000190
        /*0358*/ 	.short	0x0100
        /*035a*/ 	.byte	0x08
	.zero		1


	//   ....[45]....
        /*035c*/ 	.word	0x00000890
        /*0360*/ 	.word	0x000000ff
        /*0364*/ 	.word	0x00000198
        /*0368*/ 	.short	0x0100
        /*036a*/ 	.byte	0x08
	.zero		1


	//   ....[46]....
        /*036c*/ 	.word	0x000008b0
        /*0370*/ 	.word	0x000000ff
        /*0374*/ 	.word	0x00000170
        /*0378*/ 	.short	0x0100
        /*037a*/ 	.byte	0x09
	.zero		1


	//   ....[47]....
        /*037c*/ 	.word	0x000008c0
        /*0380*/ 	.word	0x000000ff
        /*0384*/ 	.word	0x00000178
        /*0388*/ 	.short	0x0100
        /*038a*/ 	.byte	0x09
	.zero		1


	//   ....[48]....
        /*038c*/ 	.word	0x000008d0
        /*0390*/ 	.word	0x000000ff
        /*0394*/ 	.word	0x00000180
        /*0398*/ 	.short	0x0100
        /*039a*/ 	.byte	0x09
	.zero		1


	//   ....[49]....
        /*039c*/ 	.word	0x000008e0
        /*03a0*/ 	.word	0x000000ff
        /*03a4*/ 	.word	0x00000188
        /*03a8*/ 	.short	0x0100
        /*03aa*/ 	.byte	0x09
	.zero		1


	//   ....[50]....
        /*03ac*/ 	.word	0x00001690
        /*03b0*/ 	.word	0x000000ff
        /*03b4*/ 	.word	0xfffffff8
        /*03b8*/ 	.short	0x010a
        /*03ba*/ 	.byte	0x0f
	.zero		1


	//   ....[51]....
        /*03bc*/ 	.word	0x00001a60
        /*03c0*/ 	.word	0x000000ff
        /*03c4*/ 	.word	0x00000000
        /*03c8*/ 	.short	0x010a
        /*03ca*/ 	.byte	0x06
	.zero		1


	//   ....[52]....
        /*03cc*/ 	.word	0x00001aa0
        /*03d0*/ 	.word	0x000000ff
        /*03d4*/ 	.word	0x00000000
        /*03d8*/ 	.short	0x010a
        /*03da*/ 	.byte	0x06
	.zero		1


	//   ....[53]....
        /*03dc*/ 	.word	0x00002210
        /*03e0*/ 	.word	0x000000ff
        /*03e4*/ 	.word	0x00000000
        /*03e8*/ 	.short	0x010a
        /*03ea*/ 	.byte	0x09
	.zero		1


	//   ....[54]....
        /*03ec*/ 	.word	0x00002250
        /*03f0*/ 	.word	0x000000ff
        /*03f4*/ 	.word	0x00000000
        /*03f8*/ 	.short	0x010a
        /*03fa*/ 	.byte	0x09
	.zero		1


	//   ....[55]....
        /*03fc*/ 	.word	0x000027b0
        /*0400*/ 	.word	0x000000ff
        /*0404*/ 	.word	0x00000000
        /*0408*/ 	.short	0x0101
        /*040a*/ 	.byte	0x08
	.zero		1


	//   ....[56]....
        /*040c*/ 	.word	0x00002c20
        /*0410*/ 	.word	0x0000000f
        /*0414*/ 	.word	0x00000000
        /*0418*/ 	.short	0x0101
        /*041a*/ 	.byte	0x16
	.zero		1


	//   ....[57]....
        /*041c*/ 	.word	0x00002d00
        /*0420*/ 	.word	0x000000ff
        /*0424*/ 	.word	0x00000000
        /*0428*/ 	.short	0x0101
        /*042a*/ 	.byte	0x08
	.zero		1


	//   ....[58]....
        /*042c*/ 	.word	0x00002db0
        /*0430*/ 	.word	0x000000ff
        /*0434*/ 	.word	0x00000008
        /*0438*/ 	.short	0x010a
        /*043a*/ 	.byte	0x0f
	.zero		1


	//   ....[59]....
        /*043c*/ 	.word	0x00006550
        /*0440*/ 	.word	0x00000004
        /*0444*/ 	.word	0x00000000
        /*0448*/ 	.short	0x0101
        /*044a*/ 	.byte	0x16
	.zero		1


	//   ....[60]....
        /*044c*/ 	.word	0x00006e30
        /*0450*/ 	.word	0x00000013
        /*0454*/ 	.word	0x000000b0
        /*0458*/ 	.short	0x010a
        /*045a*/ 	.byte	0x3f
	.zero		1


	//   ....[61]....
        /*045c*/ 	.word	0x000071a0
        /*0460*/ 	.word	0x0000000a
        /*0464*/ 	.word	0x00000198
        /*0468*/ 	.short	0x0101
        /*046a*/ 	.byte	0x3f
	.zero		1


	//   ....[62]....
        /*046c*/ 	.word	0x00007900
        /*0470*/ 	.word	0x00000005
        /*0474*/ 	.word	0x00000000
        /*0478*/ 	.short	0x010a
        /*047a*/ 	.byte	0x3f
	.zero		1


	//   ....[63]....
        /*047c*/ 	.word	0x00007980
        /*0480*/ 	.word	0x00000007
        /*0484*/ 	.word	0x00000000
        /*0488*/ 	.short	0x010a
        /*048a*/ 	.byte	0x3f
	.zero		1


	//   ....[64]....
        /*048c*/ 	.word	0x00007a10
        /*0490*/ 	.word	0x00000006
        /*0494*/ 	.word	0x00000000
        /*0498*/ 	.short	0x010a
        /*049a*/ 	.byte	0x3f
	.zero		1


	//   ....[65]....
        /*049c*/ 	.word	0x00007aa0
        /*04a0*/ 	.word	0x00000009
        /*04a4*/ 	.word	0x00000000
        /*04a8*/ 	.short	0x010a
        /*04aa*/ 	.byte	0x3f
	.zero		1


	//   ....[66]....
        /*04ac*/ 	.word	0x00007b30
        /*04b0*/ 	.word	0x00000006
        /*04b4*/ 	.word	0x00000000
        /*04b8*/ 	.short	0x010a
        /*04ba*/ 	.byte	0x3f
	.zero		1


	//   ....[67]....
        /*04bc*/ 	.word	0x00007bc0
        /*04c0*/ 	.word	0x00000009
        /*04c4*/ 	.word	0x00000000
        /*04c8*/ 	.short	0x010a
        /*04ca*/ 	.byte	0x3f
	.zero		1


	//   ....[68]....
        /*04cc*/ 	.word	0x00007c50
        /*04d0*/ 	.word	0x00000006
        /*04d4*/ 	.word	0x00000000
        /*04d8*/ 	.short	0x010a
        /*04da*/ 	.byte	0x3f
	.zero		1


	//   ....[69]....
        /*04dc*/ 	.word	0x00007ce0
        /*04e0*/ 	.word	0x00000009
        /*04e4*/ 	.word	0x00000000
        /*04e8*/ 	.short	0x010a
        /*04ea*/ 	.byte	0x3f
	.zero		1


	//   ....[70]....
        /*04ec*/ 	.word	0x00007d70
        /*04f0*/ 	.word	0x00000006
        /*04f4*/ 	.word	0x00000000
        /*04f8*/ 	.short	0x010a
        /*04fa*/ 	.byte	0x3f
	.zero		1


	//   ....[71]....
        /*04fc*/ 	.word	0x00007e00
        /*0500*/ 	.word	0x00000009
        /*0504*/ 	.word	0x00000000
        /*0508*/ 	.short	0x010a
        /*050a*/ 	.byte	0x3f
	.zero		1


	//   ....[72]....
        /*050c*/ 	.word	0x00007e90
        /*0510*/ 	.word	0x00000006
        /*0514*/ 	.word	0x00000000
        /*0518*/ 	.short	0x010a
        /*051a*/ 	.byte	0x3f
	.zero		1


	//   ....[73]....
        /*051c*/ 	.word	0x00007f20
        /*0520*/ 	.word	0x00000009
        /*0524*/ 	.word	0x00000000
        /*0528*/ 	.short	0x010a
        /*052a*/ 	.byte	0x3f
	.zero		1


	//   ....[74]....
        /*052c*/ 	.word	0x00007fb0
        /*0530*/ 	.word	0x00000006
        /*0534*/ 	.word	0x00000000
        /*0538*/ 	.short	0x010a
        /*053a*/ 	.byte	0x3f
	.zero		1


	//   ....[75]....
        /*053c*/ 	.word	0x00008040
        /*0540*/ 	.word	0x00000009
        /*0544*/ 	.word	0x00000000
        /*0548*/ 	.short	0x010a
        /*054a*/ 	.byte	0x3f
	.zero		1


	//   ....[76]....
        /*054c*/ 	.word	0x000080d0
        /*0550*/ 	.word	0x00000006
        /*0554*/ 	.word	0x00000000
        /*0558*/ 	.short	0x010a
        /*055a*/ 	.byte	0x3f
	.zero		1


	//   ....[77]....
        /*055c*/ 	.word	0x00008160
        /*0560*/ 	.word	0x00000009
        /*0564*/ 	.word	0x00000000
        /*0568*/ 	.short	0x010a
        /*056a*/ 	.byte	0x3f
	.zero		1


	//   ....[78]....
        /*056c*/ 	.word	0x000081f0
        /*0570*/ 	.word	0x00000006
        /*0574*/ 	.word	0x00000000
        /*0578*/ 	.short	0x010a
        /*057a*/ 	.byte	0x3f
	.zero		1


	//   ....[79]....
        /*057c*/ 	.word	0x00008280
        /*0580*/ 	.word	0x00000009
        /*0584*/ 	.word	0x00000000
        /*0588*/ 	.short	0x010a
        /*058a*/ 	.byte	0x3f
	.zero		1


	//   ....[80]....
        /*058c*/ 	.word	0x00008310
        /*0590*/ 	.word	0x00000006
        /*0594*/ 	.word	0x00000000
        /*0598*/ 	.short	0x010a
        /*059a*/ 	.byte	0x3f
	.zero		1


	//   ....[81]....
        /*059c*/ 	.word	0x000083a0
        /*05a0*/ 	.word	0x00000009
        /*05a4*/ 	.word	0x00000000
        /*05a8*/ 	.short	0x010a
        /*05aa*/ 	.byte	0x3f
	.zero		1


	//   ....[82]....
        /*05ac*/ 	.word	0x00008430
        /*05b0*/ 	.word	0x00000006
        /*05b4*/ 	.word	0x00000000
        /*05b8*/ 	.short	0x010a
        /*05ba*/ 	.byte	0x3f
	.zero		1


	//   ....[83]....
        /*05bc*/ 	.word	0x000084c0
        /*05c0*/ 	.word	0x00000003
        /*05c4*/ 	.word	0x00000000
        /*05c8*/ 	.short	0x010a
        /*05ca*/ 	.byte	0x3f
	.zero		1


	//   ....[84]....
        /*05cc*/ 	.word	0x00008530
        /*05d0*/ 	.word	0x0000000f
        /*05d4*/ 	.word	0xfffffff8
        /*05d8*/ 	.short	0x010a
        /*05da*/ 	.byte	0x3f
	.zero		1


	//   ....[85]....
        /*05dc*/ 	.word	0x00008590
        /*05e0*/ 	.word	0x0000000f
        /*05e4*/ 	.word	0x00000000
        /*05e8*/ 	.short	0x010a
        /*05ea*/ 	.byte	0x3f
	.zero		1


	//   ....[86]....
        /*05ec*/ 	.word	0x000085f0
        /*05f0*/ 	.word	0x00000010
        /*05f4*/ 	.word	0x00000000
        /*05f8*/ 	.short	0x010a
        /*05fa*/ 	.byte	0x3f
	.zero		1


	//   ....[87]....
        /*05fc*/ 	.word	0x00008650
        /*0600*/ 	.word	0x0000000f
        /*0604*/ 	.word	0x00000008
        /*0608*/ 	.short	0x010a
        /*060a*/ 	.byte	0x3f
	.zero		1


	//   ....[88]....
        /*060c*/ 	.word	0x00008720
        /*0610*/ 	.word	0x00000013
        /*0614*/ 	.word	0x000000b0
        /*0618*/ 	.short	0x010a
        /*061a*/ 	.byte	0x3f
	.zero		1


	//   ....[89]....
        /*061c*/ 	.word	0x00008800
        /*0620*/ 	.word	0x00000005
        /*0624*/ 	.word	0x00000000
        /*0628*/ 	.short	0x010a
        /*062a*/ 	.byte	0x3f
	.zero		1


	//   ....[90]....
        /*062c*/ 	.word	0x00008850
        /*0630*/ 	.word	0x00000007
        /*0634*/ 	.word	0x00000000
        /*0638*/ 	.short	0x010a
        /*063a*/ 	.byte	0x3f
	.zero		1


	//   ....[91]....
        /*063c*/ 	.word	0x000088a0
        /*0640*/ 	.word	0x00000006
        /*0644*/ 	.word	0x00000000
        /*0648*/ 	.short	0x010a
        /*064a*/ 	.byte	0x3f
	.zero		1


	//   ....[92]....
        /*064c*/ 	.word	0x000088f0
        /*0650*/ 	.word	0x00000009
        /*0654*/ 	.word	0x00000000
        /*0658*/ 	.short	0x010a
        /*065a*/ 	.byte	0x3f
	.zero		1


	//   ....[93]....
        /*065c*/ 	.word	0x00008940
        /*0660*/ 	.word	0x00000006
        /*0664*/ 	.word	0x00000000
        /*0668*/ 	.short	0x010a
        /*066a*/ 	.byte	0x3f
	.zero		1


	//   ....[94]....
        /*066c*/ 	.word	0x00008990
        /*0670*/ 	.word	0x00000009
        /*0674*/ 	.word	0x00000000
        /*0678*/ 	.short	0x010a
        /*067a*/ 	.byte	0x3f
	.zero		1


	//   ....[95]....
        /*067c*/ 	.word	0x000089e0
        /*0680*/ 	.word	0x00000006
        /*0684*/ 	.word	0x00000000
        /*0688*/ 	.short	0x010a
        /*068a*/ 	.byte	0x3f
	.zero		1


	//   ....[96]....
        /*068c*/ 	.word	0x00008a30
        /*0690*/ 	.word	0x00000009
        /*0694*/ 	.word	0x00000000
        /*0698*/ 	.short	0x010a
        /*069a*/ 	.byte	0x3f
	.zero		1


	//   ....[97]....
        /*069c*/ 	.word	0x00008a80
        /*06a0*/ 	.word	0x00000006
        /*06a4*/ 	.word	0x00000000
        /*06a8*/ 	.short	0x010a
        /*06aa*/ 	.byte	0x3f
	.zero		1


	//   ....[98]....
        /*06ac*/ 	.word	0x00008ad0
        /*06b0*/ 	.word	0x00000009
        /*06b4*/ 	.word	0x00000000
        /*06b8*/ 	.short	0x010a
        /*06ba*/ 	.byte	0x3f
	.zero		1


	//   ....[99]....
        /*06bc*/ 	.word	0x00008b20
        /*06c0*/ 	.word	0x00000006
        /*06c4*/ 	.word	0x00000000
        /*06c8*/ 	.short	0x010a
        /*06ca*/ 	.byte	0x3f
	.zero		1


	//   ....[100]....
        /*06cc*/ 	.word	0x00008b70
        /*06d0*/ 	.word	0x00000009
        /*06d4*/ 	.word	0x00000000
        /*06d8*/ 	.short	0x010a
        /*06da*/ 	.byte	0x3f
	.zero		1


	//   ....[101]....
        /*06dc*/ 	.word	0x00008bc0
        /*06e0*/ 	.word	0x00000006
        /*06e4*/ 	.word	0x00000000
        /*06e8*/ 	.short	0x010a
        /*06ea*/ 	.byte	0x3f
	.zero		1


	//   ....[102]....
        /*06ec*/ 	.word	0x00008c10
        /*06f0*/ 	.word	0x00000009
        /*06f4*/ 	.word	0x00000000
        /*06f8*/ 	.short	0x010a
        /*06fa*/ 	.byte	0x3f
	.zero		1


	//   ....[103]....
        /*06fc*/ 	.word	0x00008c60
        /*0700*/ 	.word	0x00000006
        /*0704*/ 	.word	0x00000000
        /*0708*/ 	.short	0x010a
        /*070a*/ 	.byte	0x3f
	.zero		1


	//   ....[104]....
        /*070c*/ 	.word	0x00008cb0
        /*0710*/ 	.word	0x00000009
        /*0714*/ 	.word	0x00000000
        /*0718*/ 	.short	0x010a
        /*071a*/ 	.byte	0x3f
	.zero		1


	//   ....[105]....
        /*071c*/ 	.word	0x00008d00
        /*0720*/ 	.word	0x00000006
        /*0724*/ 	.word	0x00000000
        /*0728*/ 	.short	0x010a
        /*072a*/ 	.byte	0x3f
	.zero		1


	//   ....[106]....
        /*072c*/ 	.word	0x00008d50
        /*0730*/ 	.word	0x00000009
        /*0734*/ 	.word	0x00000000
        /*0738*/ 	.short	0x010a
        /*073a*/ 	.byte	0x3f
	.zero		1


	//   ....[107]....
        /*073c*/ 	.word	0x00008da0
        /*0740*/ 	.word	0x00000006
        /*0744*/ 	.word	0x00000000
        /*0748*/ 	.short	0x010a
        /*074a*/ 	.byte	0x3f
	.zero		1


	//   ....[108]....
        /*074c*/ 	.word	0x00008df0
        /*0750*/ 	.word	0x00000009
        /*0754*/ 	.word	0x00000000
        /*0758*/ 	.short	0x010a
        /*075a*/ 	.byte	0x3f
	.zero		1


	//   ....[109]....
        /*075c*/ 	.word	0x00008e40
        /*0760*/ 	.word	0x00000006
        /*0764*/ 	.word	0x00000000
        /*0768*/ 	.short	0x010a
        /*076a*/ 	.byte	0x3f
	.zero		1


	//----- nvinfo : EIATTR_NUM_MBARRIERS
	.align		4
.L_28:
        /*076c*/ 	.byte	0x03, 0x38
        /*076e*/ 	.short	0x0032


	//----- nvinfo : EIATTR_EXIT_INSTR_OFFSETS
	.align		4
        /*0770*/ 	.byte	0x04, 0x1c
        /*0772*/ 	.short	(.L_30 - .L_29)


	//   ....[0]....
.L_29:
        /*0774*/ 	.word	0x000013c0


	//   ....[1]....
        /*0778*/ 	.word	0x00001420


	//   ....[2]....
        /*077c*/ 	.word	0x00006b60


	//   ....[3]....
        /*0780*/ 	.word	0x00006b90


	//   ....[4]....
        /*0784*/ 	.word	0x00008510


	//----- nvinfo : EIATTR_MAX_THREADS
	.align		4
.L_30:
        /*0788*/ 	.byte	0x04, 0x05
        /*078a*/ 	.short	(.L_32 - .L_31)
.L_31:
        /*078c*/ 	.word	0x00000180
        /*0790*/ 	.word	0x00000001
        /*0794*/ 	.word	0x00000001


	//----- nvinfo : EIATTR_CRS_STACK_SIZE
	.align		4
.L_32:
        /*0798*/ 	.byte	0x04, 0x1e
        /*079a*/ 	.short	(.L_34 - .L_33)
.L_33:
        /*079c*/ 	.word	0x00000000


	//----- nvinfo : EIATTR_CBANK_PARAM_SIZE
	.align		4
.L_34:
        /*07a0*/ 	.byte	0x03, 0x19
        /*07a2*/ 	.short	0x0470


	//----- nvinfo : EIATTR_PARAM_CBANK
	.align		4
        /*07a4*/ 	.byte	0x04, 0x0a
        /*07a6*/ 	.short	(.L_36 - .L_35)
	.align		4
.L_35:
        /*07a8*/ 	.word	index@(.nv.constant0._ZN7cutlass13device_kernelINS_4gemm6kernel13GemmUniversalIN4cute5tupleIJiiiiEEENS1_10collective13CollectiveMmaINS1_37MainloopSm90TmaGmmaWarpSpecializedFP8ILi22ENS5_IJNS4_1CILi1EEESB_SB_EEENS1_32KernelTmaWarpSpecializedPingpongEEENS5_IJNSA_ILi64EEENSA_ILi96EEESF_EEENS_12float_e4m3_tENS5_IJlSB_lEEESI_SJ_NS4_8TiledMMAINS4_8MMA_AtomIJNS4_4SM904GMMA30MMA_64x96x32_F32E4M3E4M3_SS_TNILNSN_7ScaleInE1ELSP_1EEEEEENS4_6LayoutISC_NS5_IJNSA_ILi0EEEST_ST_EEEEENS5_IJNS4_10UnderscoreESW_SW_EEEEENS4_13SM90_TMA_LOADENS4_14ComposedLayoutINS4_7SwizzleILi2ELi4ELi3EEENS4_18smem_ptr_flag_bitsILi8EEENSS_INS5_IJNSA_ILi8EEESF_EEENS5_IJSF_SB_EEEEEEEvNS4_8identityESZ_S19_vS1A_EENS_8epilogue10collective6detail29Sm90TmaWarpSpecializedAdapterINS1D_15DefaultEpilogueISI_SJ_SJ_NS1C_6thread17LinearCombinationISI_Li1EffLNS1H_9ScaleType4KindE0ELNS_15FloatRoundStyleE2ESI_EENS1_15EpilogueDefaultEEEEEvvEEEEvNT_6ParamsE)
        /*07ac*/ 	.short	0x0210
        /*07ae*/ 	.short	0x0470


	//----- nvinfo : EIATTR_SW_WAR
	.align		4
.L_36:
        /*07b0*/ 	.byte	0x04, 0x36
        /*07b2*/ 	.short	(.L_38 - .L_37)
.L_37:
        /*07b4*/ 	.word	0x00000008
.L_38:


//--------------------- .nv.callgraph             --------------------------
	.section	.nv.callgraph,"",@"SHT_CUDA_CALLGRAPH"
	.align	4
	.sectionentsize	8
	.align		4
        /*0000*/ 	.word	0x00000000
	.align		4
        /*0004*/ 	.word	0xffffffff
	.align		4
        /*0008*/ 	.word	0x00000000
	.align		4
        /*000c*/ 	.word	0xfffffffe
	.align		4
        /*0010*/ 	.word	0x00000000
	.align		4
        /*0014*/ 	.word	0xfffffffd
	.align		4
        /*0018*/ 	.word	0x00000000
	.align		4
        /*001c*/ 	.word	0xfffffffc


//--------------------- .nv.constant4             --------------------------
	.section	.nv.constant4,"a",@progbits
	.align	8
	.align		8
.nv.constant4:
        /*0000*/ 	.dword	_ZN39_INTERNAL_d58a092f_4_k_cu_a7433ba5_35084cuda3std3__45__cpo5beginE
	.align		8
        /*0008*/ 	.dword	_ZN39_INTERNAL_d58a092f_4_k_cu_a7433ba5_35084cuda3std3__45__cpo3endE
	.align		8
        /*0010*/ 	.dword	_ZN39_INTERNAL_d58a092f_4_k_cu_a7433ba5_35084cuda3std3__45__cpo6cbeginE
	.align		8
        /*0018*/ 	.dword	_ZN39_INTERNAL_d58a092f_4_k_cu_a7433ba5_35084cuda3std3__45__cpo4cendE
	.align		8
        /*0020*/ 	.dword	_ZN39_INTERNAL_d58a092f_4_k_cu_a7433ba5_35084cuda3std3__441_GLOBAL__N__d58a092f_4_k_cu_a7433ba5_35086ignoreE
	.align		8
        /*0028*/ 	.dword	_ZN39_INTERNAL_d58a092f_4_k_cu_a7433ba5_35084cuda3std3__419piecewise_constructE
	.align		8
        /*0030*/ 	.dword	_ZN39_INTERNAL_d58a092f_4_k_cu_a7433ba5_35084cuda3std3__48in_placeE
	.align		8
        /*0038*/ 	.dword	_ZN39_INTERNAL_d58a092f_4_k_cu_a7433ba5_35084cuda3std6ranges3__45__cpo4swapE
	.align		8
        /*0040*/ 	.dword	_ZN39_INTERNAL_d58a092f_4_k_cu_a7433ba5_35084cuda3std6ranges3__45__cpo9iter_moveE
	.align		8
        /*0048*/ 	.dword	_ZN39_INTERNAL_d58a092f_4_k_cu_a7433ba5_35084cute7productE
	.align		8
        /*0050*/ 	.dword	_ZN39_INTERNAL_d58a092f_4_k_cu_a7433ba5_35084cute1_E


//--------------------- .text._ZN7cutlass13device_kernelINS_4gemm6kernel13GemmUniversalIN4cute5tupleIJiiiiEEENS1_10collective13CollectiveMmaINS1_37MainloopSm90TmaGmmaWarpSpecializedFP8ILi22ENS5_IJNS4_1CILi1EEESB_SB_EEENS1_32KernelTmaWarpSpecializedPingpongEEENS5_IJNSA_ILi64EEENSA_ILi96EEESF_EEENS_12float_e4m3_tENS5_IJlSB_lEEESI_SJ_NS4_8TiledMMAINS4_8MMA_AtomIJNS4_4SM904GMMA30MMA_64x96x32_F32E4M3E4M3_SS_TNILNSN_7ScaleInE1ELSP_1EEEEEENS4_6LayoutISC_NS5_IJNSA_ILi0EEEST_ST_EEEEENS5_IJNS4_10UnderscoreESW_SW_EEEEENS4_13SM90_TMA_LOADENS4_14ComposedLayoutINS4_7SwizzleILi2ELi4ELi3EEENS4_18smem_ptr_flag_bitsILi8EEENSS_INS5_IJNSA_ILi8EEESF_EEENS5_IJSF_SB_EEEEEEEvNS4_8identityESZ_S19_vS1A_EENS_8epilogue10collective6detail29Sm90TmaWarpSpecializedAdapterINS1D_15DefaultEpilogueISI_SJ_SJ_NS1C_6thread17LinearCombinationISI_Li1EffLNS1H_9ScaleType4KindE0ELNS_15FloatRoundStyleE2ESI_EENS1_15EpilogueDefaultEEEEEvvEEEEvNT_6ParamsE --------------------------
	.section	.text._ZN7cutlass13device_kernelINS_4gemm6kernel13GemmUniversalIN4cute5tupleIJiiiiEEENS1_10collective13CollectiveMmaINS1_37MainloopSm90TmaGmmaWarpSpecializedFP8ILi22ENS5_IJNS4_1CILi1EEESB_SB_EEENS1_32KernelTmaWarpSpecializedPingpongEEENS5_IJNSA_ILi64EEENSA_ILi96EEESF_EEENS_12float_e4m3_tENS5_IJlSB_lEEESI_SJ_NS4_8TiledMMAINS4_8MMA_AtomIJNS4_4SM904GMMA30MMA_64x96x32_F32E4M3E4M3_SS_TNILNSN_7ScaleInE1ELSP_1EEEEEENS4_6LayoutISC_NS5_IJNSA_ILi0EEEST_ST_EEEEENS5_IJNS4_10UnderscoreESW_SW_EEEEENS4_13SM90_TMA_LOADENS4_14ComposedLayoutINS4_7SwizzleILi2ELi4ELi3EEENS4_18smem_ptr_flag_bitsILi8EEENSS_INS5_IJNSA_ILi8EEESF_EEENS5_IJSF_SB_EEEEEEEvNS4_8identityESZ_S19_vS1A_EENS_8epilogue10collective6detail29Sm90TmaWarpSpecializedAdapterINS1D_15DefaultEpilogueISI_SJ_SJ_NS1C_6thread17LinearCombinationISI_Li1EffLNS1H_9ScaleType4KindE0ELNS_15FloatRoundStyleE2ESI_EENS1_15EpilogueDefaultEEEEEvvEEEEvNT_6ParamsE,"ax",@progbits
	.align	128
.text._ZN7cutlass13device_kernelINS_4gemm6kernel13GemmUniversalIN4cute5tupleIJiiiiEEENS1_10collective13CollectiveMmaINS1_37MainloopSm90TmaGmmaWarpSpecializedFP8ILi22ENS5_IJNS4_1CILi1EEESB_SB_EEENS1_32KernelTmaWarpSpecializedPingpongEEENS5_IJNSA_ILi64EEENSA_ILi96EEESF_EEENS_12float_e4m3_tENS5_IJlSB_lEEESI_SJ_NS4_8TiledMMAINS4_8MMA_AtomIJNS4_4SM904GMMA30MMA_64x96x32_F32E4M3E4M3_SS_TNILNSN_7ScaleInE1ELSP_1EEEEEENS4_6LayoutISC_NS5_IJNSA_ILi0EEEST_ST_EEEEENS5_IJNS4_10UnderscoreESW_SW_EEEEENS4_13SM90_TMA_LOADENS4_14ComposedLayoutINS4_7SwizzleILi2ELi4ELi3EEENS4_18smem_ptr_flag_bitsILi8EEENSS_INS5_IJNSA_ILi8EEESF_EEENS5_IJSF_SB_EEEEEEEvNS4_8identityESZ_S19_vS1A_EENS_8epilogue10collective6detail29Sm90TmaWarpSpecializedAdapterINS1D_15DefaultEpilogueISI_SJ_SJ_NS1C_6thread17LinearCombinationISI_Li1EffLNS1H_9ScaleType4KindE0ELNS_15FloatRoundStyleE2ESI_EENS1_15EpilogueDefaultEEEEEvvEEEEvNT_6ParamsE:
        .type           _ZN7cutlass13device_kernelINS_4gemm6kernel13GemmUniversalIN4cute5tupleIJiiiiEEENS1_10collective13CollectiveMmaINS1_37MainloopSm90TmaGmmaWarpSpecializedFP8ILi22ENS5_IJNS4_1CILi1EEESB_SB_EEENS1_32KernelTmaWarpSpecializedPingpongEEENS5_IJNSA_ILi64EEENSA_ILi96EEESF_EEENS_12float_e4m3_tENS5_IJlSB_lEEESI_SJ_NS4_8TiledMMAINS4_8MMA_AtomIJNS4_4SM904GMMA30MMA_64x96x32_F32E4M3E4M3_SS_TNILNSN_7ScaleInE1ELSP_1EEEEEENS4_6LayoutISC_NS5_IJNSA_ILi0EEEST_ST_EEEEENS5_IJNS4_10UnderscoreESW_SW_EEEEENS4_13SM90_TMA_LOADENS4_14ComposedLayoutINS4_7SwizzleILi2ELi4ELi3EEENS4_18smem_ptr_flag_bitsILi8EEENSS_INS5_IJNSA_ILi8EEESF_EEENS5_IJSF_SB_EEEEEEEvNS4_8identityESZ_S19_vS1A_EENS_8epilogue10collective6detail29Sm90TmaWarpSpecializedAdapterINS1D_15DefaultEpilogueISI_SJ_SJ_NS1C_6thread17LinearCombinationISI_Li1EffLNS1H_9ScaleType4KindE0ELNS_15FloatRoundStyleE2ESI_EENS1_15EpilogueDefaultEEEEEvvEEEEvNT_6ParamsE,@function
        .size           _ZN7cutlass13device_kernelINS_4gemm6kernel13GemmUniversalIN4cute5tupleIJiiiiEEENS1_10collective13CollectiveMmaINS1_37MainloopSm90TmaGmmaWarpSpecializedFP8ILi22ENS5_IJNS4_1CILi1EEESB_SB_EEENS1_32KernelTmaWarpSpecializedPingpongEEENS5_IJNSA_ILi64EEENSA_ILi96EEESF_EEENS_12float_e4m3_tENS5_IJlSB_lEEESI_SJ_NS4_8TiledMMAINS4_8MMA_AtomIJNS4_4SM904GMMA30MMA_64x96x32_F32E4M3E4M3_SS_TNILNSN_7ScaleInE1ELSP_1EEEEEENS4_6LayoutISC_NS5_IJNSA_ILi0EEEST_ST_EEEEENS5_IJNS4_10UnderscoreESW_SW_EEEEENS4_13SM90_TMA_LOADENS4_14ComposedLayoutINS4_7SwizzleILi2ELi4ELi3EEENS4_18smem_ptr_flag_bitsILi8EEENSS_INS5_IJNSA_ILi8EEESF_EEENS5_IJSF_SB_EEEEEEEvNS4_8identityESZ_S19_vS1A_EENS_8epilogue10collective6detail29Sm90TmaWarpSpecializedAdapterINS1D_15DefaultEpilogueISI_SJ_SJ_NS1C_6thread17LinearCombinationISI_Li1EffLNS1H_9ScaleType4KindE0ELNS_15FloatRoundStyleE2ESI_EENS1_15EpilogueDefaultEEEEEvvEEEEvNT_6ParamsE,(.L_x_209 - _ZN7cutlass13device_kernelINS_4gemm6kernel13GemmUniversalIN4cute5tupleIJiiiiEEENS1_10collective13CollectiveMmaINS1_37MainloopSm90TmaGmmaWarpSpecializedFP8ILi22ENS5_IJNS4_1CILi1EEESB_SB_EEENS1_32KernelTmaWarpSpecializedPingpongEEENS5_IJNSA_ILi64EEENSA_ILi96EEESF_EEENS_12float_e4m3_tENS5_IJlSB_lEEESI_SJ_NS4_8TiledMMAINS4_8MMA_AtomIJNS4_4SM904GMMA30MMA_64x96x32_F32E4M3E4M3_SS_TNILNSN_7ScaleInE1ELSP_1EEEEEENS4_6LayoutISC_NS5_IJNSA_ILi0EEEST_ST_EEEEENS5_IJNS4_10UnderscoreESW_SW_EEEEENS4_13SM90_TMA_LOADENS4_14ComposedLayoutINS4_7SwizzleILi2ELi4ELi3EEENS4_18smem_ptr_flag_bitsILi8EEENSS_INS5_IJNSA_ILi8EEESF_EEENS5_IJSF_SB_EEEEEEEvNS4_8identityESZ_S19_vS1A_EENS_8epilogue10collective6detail29Sm90TmaWarpSpecializedAdapterINS1D_15DefaultEpilogueISI_SJ_SJ_NS1C_6thread17LinearCombinationISI_Li1EffLNS1H_9ScaleType4KindE0ELNS_15FloatRoundStyleE2ESI_EENS1_15EpilogueDefaultEEEEEvvEEEEvNT_6ParamsE)
        .other          _ZN7cutlass13device_kernelINS_4gemm6kernel13GemmUniversalIN4cute5tupleIJiiiiEEENS1_10collective13CollectiveMmaINS1_37MainloopSm90TmaGmmaWarpSpecializedFP8ILi22ENS5_IJNS4_1CILi1EEESB_SB_EEENS1_32KernelTmaWarpSpecializedPingpongEEENS5_IJNSA_ILi64EEENSA_ILi96EEESF_EEENS_12float_e4m3_tENS5_IJlSB_lEEESI_SJ_NS4_8TiledMMAINS4_8MMA_AtomIJNS4_4SM904GMMA30MMA_64x96x32_F32E4M3E4M3_SS_TNILNSN_7ScaleInE1ELSP_1EEEEEENS4_6LayoutISC_NS5_IJNSA_ILi0EEEST_ST_EEEEENS5_IJNS4_10UnderscoreESW_SW_EEEEENS4_13SM90_TMA_LOADENS4_14ComposedLayoutINS4_7SwizzleILi2ELi4ELi3EEENS4_18smem_ptr_flag_bitsILi8EEENSS_INS5_IJNSA_ILi8EEESF_EEENS5_IJSF_SB_EEEEEEEvNS4_8identityESZ_S19_vS1A_EENS_8epilogue10collective6detail29Sm90TmaWarpSpecializedAdapterINS1D_15DefaultEpilogueISI_SJ_SJ_NS1C_6thread17LinearCombinationISI_Li1EffLNS1H_9ScaleType4KindE0ELNS_15FloatRoundStyleE2ESI_EENS1_15EpilogueDefaultEEEEEvvEEEEvNT_6ParamsE,@"STO_CUDA_ENTRY STV_DEFAULT"
_ZN7cutlass13device_kernelINS_4gemm6kernel13GemmUniversalIN4cute5tupleIJiiiiEEENS1_10collective13CollectiveMmaINS1_37MainloopSm90TmaGmmaWarpSpecializedFP8ILi22ENS5_IJNS4_1CILi1EEESB_SB_EEENS1_32KernelTmaWarpSpecializedPingpongEEENS5_IJNSA_ILi64EEENSA_ILi96EEESF_EEENS_12float_e4m3_tENS5_IJlSB_lEEESI_SJ_NS4_8TiledMMAINS4_8MMA_AtomIJNS4_4SM904GMMA30MMA_64x96x32_F32E4M3E4M3_SS_TNILNSN_7ScaleInE1ELSP_1EEEEEENS4_6LayoutISC_NS5_IJNSA_ILi0EEEST_ST_EEEEENS5_IJNS4_10UnderscoreESW_SW_EEEEENS4_13SM90_TMA_LOADENS4_14ComposedLayoutINS4_7SwizzleILi2ELi4ELi3EEENS4_18smem_ptr_flag_bitsILi8EEENSS_INS5_IJNSA_ILi8EEESF_EEENS5_IJSF_SB_EEEEEEEvNS4_8identityESZ_S19_vS1A_EENS_8epilogue10collective6detail29Sm90TmaWarpSpecializedAdapterINS1D_15DefaultEpilogueISI_SJ_SJ_NS1C_6thread17LinearCombinationISI_Li1EffLNS1H_9ScaleType4KindE0ELNS_15FloatRoundStyleE2ESI_EENS1_15EpilogueDefaultEEEEEvvEEEEvNT_6ParamsE:
[----:B------:R-:W-:Y:S01]  /*0000*/  LDC R1, c[0x0][0x28] ;  /* 0x00000a00ff017b82 */ /* 0x000fe20000000800 */
[----:B------:R-:W0:Y:S01]  /*0010*/  S2R R11, SR_TID.X ;  /* 0x00000000000b7919 */ /* 0x000e220000002100 */
[----:B------:R-:W-:Y:S01]  /*0020*/  ELECT P0, URZ, PT ;  /* 0x00000000003f782f */ /* 0x000fe20003800000 */
[----:B------:R-:W-:Y:S01]  /*0030*/  BSSY B0, `(.L_x_0) ;  /* 0x000000f000007945 */ /* 0x000fe20003800000 */
[--C-:B0-----:R-:W-:Y:S02]  /*0040*/  SHF.R.U32.HI R0, RZ, 0x5, R11.reuse ;  /* 0x00000005ff007819 */ /* 0x101fe4000001160b */
[----:B------:R-:W-:-:S03]  /*0050*/  SHF.R.U32.HI R4, RZ, 0x7, R11 ;  /* 0x00000007ff047819 */ /* 0x000fc6000001160b */
[----:B------:R-:W0:Y:S04]  /*0060*/  SHFL.IDX PT, R2, R0, RZ, 0x1f ;  /* 0x00001fff00027589 */ /* 0x000e2800000e0000 */
[----:B------:R1:W2:Y:S01]  /*0070*/  SHFL.IDX PT, R5, R4, RZ, 0x1f ;  /* 0x00001fff04057589 */ /* 0x0002a200000e0000 */
[----:B0-----:R-:W-:-:S13]  /*0080*/  ISETP.NE.OR P0, PT, R2, RZ, !P0 ;  /* 0x000000ff0200720c */ /* 0x001fda0004705670 */
[----:B-12---:R-:W-:Y:S05]  /*0090*/  @P0 BRA `(.L_x_1) ;  /* 0x0000000000200947 */ /* 0x006fea0003800000 */
[----:B------:R-:W-:Y:S02]  /*00a0*/  ULDC.64 UR4, c[0x0][0x198] ;  /* 0x0000660000047ab9 */ /* 0x000fe40000000a00 */
[----:B------:R-:W-:Y:S02]  /*00b0*/  UIADD3 UR6, UP0, UR4, 0xf0, URZ ;  /* 0x000000f004067890 */ /* 0x000fe4000ff1e03f */
[----:B------:R-:W-:Y:S02]  /*00c0*/  UIADD3 UR4, UP1, UR4, 0x1f0, URZ ;  /* 0x000001f004047890 */ /* 0x000fe4000ff3e03f */
[----:B------:R-:W-:Y:S02]  /*00d0*/  UIADD3.X UR7, URZ, UR5, URZ, UP0, !UPT ;  /* 0x000000053f077290 */ /* 0x000fe400087fe43f */
[----:B------:R-:W-:-:S07]  /*00e0*/  UIADD3.X UR5, URZ, UR5, URZ, UP1, !UPT ;  /* 0x000000053f057290 */ /* 0x000fce0008ffe43f */
[----:B------:R0:W-:Y:S02]  /*00f0*/  UTMACCTL.PF [UR6] ;  /* 0x00000000060079b9 */ /* 0x0001e40008040000 */
[----:B------:R0:W-:Y:S02]  /*0100*/  UTMACCTL.PF [UR4] ;  /* 0x00000000040079b9 */ /* 0x0001e40008040000 */
[----:B0-----:R-:W-:Y:S01]  /*0110*/  NOP ;  /* 0x0000000000007918 */ /* 0x001fe20000000000 */
.L_x_1:
[----:B------:R-:W-:Y:S05]  /*0120*/  BSYNC B0 ;  /* 0x0000000000007941 */ /* 0x000fea0003800000 */
.L_x_0:
[----:B------:R-:W0:Y:S02]  /*0130*/  SHFL.IDX PT, R3, R0, RZ, 0x1f ;  /* 0x00001fff00037589 */ /* 0x000e2400000e0000 */
[----:B0-----:R-:W-:-:S13]  /*0140*/  ISETP.NE.AND P0, PT, R3, RZ, PT ;  /* 0x000000ff0300720c */ /* 0x001fda0003f05270 */
[----:B------:R-:W-:Y:S05]  /*0150*/  @P0 BRA `(.L_x_2) ;  /* 0x0000000000f40947 */ /* 0x000fea0003800000 */
[----:B------:R-:W-:Y:S01]  /*0160*/  ELECT P0, URZ, PT ;  /* 0x00000000003f782f */ /* 0x000fe20003800000 */
[----:B------:R-:W-:-:S12]  /*0170*/  BSSY B0, `(.L_x_2) ;  /* 0x000003b000007945 */ /* 0x000fd80003800000 */
[----:B------:R-:W-:Y:S05]  /*0180*/  @!P0 BRA `(.L_x_3) ;  /* 0x0000000000e48947 */ /* 0x000fea0003800000 */
[----:B------:R-:W0:Y:S01]  /*0190*/  S2UR UR8, SR_CgaCtaId ;  /* 0x00000000000879c3 */ /* 0x000e220000008800 */
[----:B------:R-:W-:Y:S01]  /*01a0*/  UMOV UR4, 0x400 ;  /* 0x0000040000047882 */ /* 0x000fe20000000000 */
[----:B------:R-:W-:Y:S01]  /*01b0*/  UMOV UR5, 0x1 ;  /* 0x0000000100057882 */ /* 0x000fe20000000000 */
[----:B------:R-:W-:Y:S02]  /*01c0*/  UMOV UR6, 0x80 ;  /* 0x0000008000067882 */ /* 0x000fe40000000000 */
[----:B------:R-:W-:-:S04]  /*01d0*/  UIADD3 UR6, -UR6, 0x100000, URZ ;  /* 0x0010000006067890 */ /* 0x000fc8000fffe13f */
[----:B------:R-:W-:Y:S02]  /*01e0*/  USHF.L.U32 UR7, UR6, 0xb, URZ ;  /* 0x0000000b06077899 */ /* 0x000fe4000800063f */
[----:B------:R-:W-:Y:S02]  /*01f0*/  USHF.L.U32 UR6, UR6, 0x1, URZ ;  /* 0x0000000106067899 */ /* 0x000fe4000800063f */
[----:B0-----:R-:W-:Y:S02]  /*0200*/  ULEA UR8, UR8, UR4, 0x18 ;  /* 0x0000000408087291 */ /* 0x001fe4000f8ec03f */
[----:B------:R-:W-:-:S04]  /*0210*/  UIADD3 UR4, -UR5, 0x100000, URZ ;  /* 0x0010000005047890 */ /* 0x000fc8000fffe13f */
[----:B------:R-:W-:Y:S02]  /*0220*/  USHF.L.U32 UR5, UR4, 0xb, URZ ;  /* 0x0000000b04057899 */ /* 0x000fe4000800063f */
[----:B------:R-:W-:Y:S01]  /*0230*/  USHF.L.U32 UR4, UR4, 0x1, URZ ;  /* 0x0000000104047899 */ /* 0x000fe2000800063f */
[----:B------:R-:W0:Y:S11]  /*0240*/  FENCE.VIEW.ASYNC.S ;  /* 0x00000000000073c6 */ /* 0x000e360000000000 */
[----:B0-----:R0:W1:Y:S01]  /*0250*/  SYNCS.EXCH.64 URZ, [UR8], UR4 ;  /* 0x00000004083f75b2 */ /* 0x0010620008000100 */
[----:B------:R0:W2:Y:S01]  /*0260*/  SYNCS.EXCH.64 URZ, [UR8+0xb0], UR6 ;  /* 0x0000b006083f75b2 */ /* 0x0000a20008000100 */
[----:B------:R0:W3:Y:S01]  /*0270*/  SYNCS.EXCH.64 URZ, [UR8+0x8], UR4 ;  /* 0x00000804083f75b2 */ /* 0x0000e20008000100 */
[----:B------:R0:W4:Y:S01]  /*0280*/  SYNCS.EXCH.64 URZ, [UR8+0xb8], UR6 ;  /* 0x0000b806083f75b2 */ /* 0x0001220008000100 */
[----:B------:R0:W0:Y:S01]  /*0290*/  SYNCS.EXCH.64 URZ, [UR8+0x10], UR4 ;  /* 0x00001004083f75b2 */ /* 0x0000220008000100 */
        /* <DEDUP_REMOVED lines=39> */
[----:B-1234-:R-:W-:Y:S01]  /*0510*/  NOP ;  /* 0x0000000000007918 */ /* 0x01efe20000000000 */
.L_x_3:
[----:B0-----:R-:W-:Y:S05]  /*0520*/  BSYNC B0 ;  /* 0x0000000000007941 */ /* 0x001fea0003800000 */
.L_x_2:
[----:B------:R-:W0:Y:S01]  /*0530*/  SHFL.IDX PT, R6, R0, RZ, 0x1f ;  /* 0x00001fff00067589 */ /* 0x000e2200000e0000 */
[----:B------:R-:W-:Y:S01]  /*0540*/  ELECT P0, URZ, PT ;  /* 0x00000000003f782f */ /* 0x000fe20003800000 */
[----:B------:R-:W-:Y:S01]  /*0550*/  NOP ;  /* 0x0000000000007918 */ /* 0x000fe20000000000 */
[----:B------:R-:W-:Y:S01]  /*0560*/  ELECT P1, URZ, PT ;  /* 0x00000000003f782f */ /* 0x000fe20003820000 */
[----:B------:R1:W2:Y:S01]  /*0570*/  SHFL.IDX PT, R3, R0, RZ, 0x1f ;  /* 0x00001fff00037589 */ /* 0x0002a200000e0000 */
[----:B------:R-:W-:Y:S01]  /*0580*/  UMOV UR4, 0x20 ;  /* 0x0000002000047882 */ /* 0x000fe20000000000 */
[----:B------:R-:W-:Y:S01]  /*0590*/  UMOV UR11, 0x80 ;  /* 0x00000080000b7882 */ /* 0x000fe20000000000 */
[----:B------:R-:W-:Y:S01]  /*05a0*/  NOP ;  /* 0x0000000000007918 */ /* 0x000fe20000000000 */
[----:B------:R-:W3:Y:S01]  /*05b0*/  SHFL.IDX PT, R4, R4, RZ, 0x1f ;  /* 0x00001fff04047589 */ /* 0x000ee200000e0000 */
[C---:B------:R-:W-:Y:S01]  /*05c0*/  VIADD R33, R5.reuse, 0xffffffff ;  /* 0xffffffff05217836 */ /* 0x040fe20000000000 */
[----:B------:R-:W-:Y:S01]  /*05d0*/  ULDC.64 UR18, c[0x0][0x208] ;  /* 0x0000820000127ab9 */ /* 0x000fe20000000a00 */
[----:B------:R-:W-:-:S02]  /*05e0*/  ISETP.NE.AND P3, PT, R5, RZ, PT ;  /* 0x000000ff0500720c */ /* 0x000fc40003f65270 */
[----:B-1----:R-:W-:Y:S02]  /*05f0*/  SHF.R.S32.HI R0, RZ, 0x1f, R11 ;  /* 0x0000001fff007819 */ /* 0x002fe4000001140b */
[----:B------:R-:W-:Y:S02]  /*0600*/  ISETP.GE.U32.AND P2, PT, R33, 0x2, PT ;  /* 0x000000022100780c */ /* 0x000fe40003f46070 */
[----:B------:R-:W-:-:S04]  /*0610*/  LEA.HI R0, R0, R11, RZ, 0x7 ;  /* 0x0000000b00007211 */ /* 0x000fc800078f38ff */
[----:B------:R-:W-:Y:S02]  /*0620*/  LOP3.LUT R0, R0, 0xffffff80, RZ, 0xc0, !PT ;  /* 0xffffff8000007812 */ /* 0x000fe400078ec0ff */
[----:B0-----:R-:W-:-:S03]  /*0630*/  ISETP.NE.OR P0, PT, R6, RZ, !P0 ;  /* 0x000000ff0600720c */ /* 0x001fc60004705670 */
[----:B------:R-:W-:Y:S01]  /*0640*/  IMAD.IADD R10, R11, 0x1, -R0 ;  /* 0x000000010b0a7824 */ /* 0x000fe200078e0a00 */
[----:B--2---:R-:W-:Y:S02]  /*0650*/  ISETP.NE.OR P1, PT, R3, RZ, !P1 ;  /* 0x000000ff0300720c */ /* 0x004fe40004f25670 */
[----:B------:R-:W-:Y:S02]  /*0660*/  SHF.R.S32.HI R3, RZ, 0x1f, R2 ;  /* 0x0000001fff037819 */ /* 0x000fe40000011402 */
[----:B---3--:R-:W-:Y:S02]  /*0670*/  R2UR UR15, R4 ;  /* 0x00000000040f72ca */ /* 0x008fe400000e0000 */
[----:B------:R-:W-:-:S03]  /*0680*/  LEA.HI R3, R3, R2, RZ, 0x2 ;  /* 0x0000000203037211 */ /* 0x000fc600078f10ff */
[----:B------:R-:W-:Y:S01]  /*0690*/  VOTEU.ALL UP0, P0 ;  /* 0x00000000003f7886 */ /* 0x000fe20000000000 */
[----:B------:R-:W-:-:S03]  /*06a0*/  LOP3.LUT R3, R3, 0xfffffffc, RZ, 0xc0, !PT ;  /* 0xfffffffc03037812 */ /* 0x000fc600078ec0ff */
[----:B------:R-:W-:Y:S01]  /*06b0*/  VOTEU.ALL UP1, P1 ;  /* 0x00000000003f7886 */ /* 0x000fe20000820000 */
[----:B------:R-:W0:Y:S01]  /*06c0*/  @!UP0 S2UR UR7, SR_CgaCtaId ;  /* 0x00000000000789c3 */ /* 0x000e220000008800 */
[----:B------:R-:W-:Y:S01]  /*06d0*/  @!UP0 UMOV UR6, 0x400 ;  /* 0x0000040000068882 */ /* 0x000fe20000000000 */
[----:B------:R-:W-:-:S04]  /*06e0*/  @!UP0 UIADD3 UR4, -UR4, 0x100000, URZ ;  /* 0x0010000004048890 */ /* 0x000fc8000fffe13f */
[----:B------:R-:W-:Y:S02]  /*06f0*/  @!UP0 USHF.L.U32 UR5, UR4, 0xb, URZ ;  /* 0x0000000b04058899 */ /* 0x000fe4000800063f */
[----:B------:R-:W-:Y:S01]  /*0700*/  @!UP0 USHF.L.U32 UR4, UR4, 0x1, URZ ;  /* 0x0000000104048899 */ /* 0x000fe2000800063f */
[----:B------:R-:W-:Y:S01]  /*0710*/  IMAD.IADD R20, R2, 0x1, -R3 ;  /* 0x0000000102147824 */ /* 0x000fe200078e0a03 */
[----:B------:R-:W-:Y:S01]  /*0720*/  @!UP1 UMOV UR9, 0x400 ;  /* 0x0000040000099882 */ /* 0x000fe20000000000 */
[----:B------:R-:W-:Y:S01]  /*0730*/  VOTEU.ALL UP2, P1 ;  /* 0x00000000003f7886 */ /* 0x000fe20000840000 */
[----:B------:R-:W-:Y:S01]  /*0740*/  VOTEU.ALL UP3, P1 ;  /* 0x00000000003f7886 */ /* 0x000fe20000860000 */
[----:B------:R-:W-:Y:S01]  /*0750*/  VOTEU.ALL UP4, P1 ;  /* 0x00000000003f7886 */ /* 0x000fe20000880000 */
[----:B------:R-:W1:Y:S01]  /*0760*/  @!UP1 S2UR UR10, SR_CgaCtaId ;  /* 0x00000000000a99c3 */ /* 0x000e620000008800 */
[----:B------:R-:W-:Y:S01]  /*0770*/  VOTEU.ALL UP5, P1 ;  /* 0x00000000003f7886 */ /* 0x000fe200008a0000 */
[----:B0-----:R-:W-:-:S02]  /*0780*/  @!UP0 ULEA UR8, UR7, UR6, 0x18 ;  /* 0x0000000607088291 */ /* 0x001fc4000f8ec03f */
[----:B------:R-:W-:-:S04]  /*0790*/  @!UP1 UIADD3 UR6, -UR11, 0x100000, URZ ;  /* 0x001000000b069890 */ /* 0x000fc8000fffe13f */
[----:B------:R-:W-:Y:S02]  /*07a0*/  @!UP1 USHF.L.U32 UR7, UR6, 0xb, URZ ;  /* 0x0000000b06079899 */ /* 0x000fe4000800063f */
[----:B------:R-:W-:Y:S01]  /*07b0*/  @!UP1 USHF.L.U32 UR6, UR6, 0x1, URZ ;  /* 0x0000000106069899 */ /* 0x000fe2000800063f */
[----:B------:R-:W-:Y:S01]  /*07c0*/  VOTEU.ALL UP0, P0 ;  /* 0x00000000003f7886 */ /* 0x000fe20000000000 */
[----:B-1----:R-:W-:Y:S01]  /*07d0*/  @!UP1 ULEA UR9, UR10, UR9, 0x18 ;  /* 0x000000090a099291 */ /* 0x002fe2000f8ec03f */
[----:B------:R-:W-:Y:S02]  /*07e0*/  VOTEU.ALL UP1, P0 ;  /* 0x00000000003f7886 */ /* 0x000fe40000020000 */
[----:B------:R-:W-:Y:S01]  /*07f0*/  ULDC.64 UR10, c[0x0][0x598] ;  /* 0x00016600000a7ab9 */ /* 0x000fe20000000a00 */
[----:B------:R-:W-:Y:S01]  /*0800*/  ISETP.NE.AND P0, PT, R20, 0x3, PT ;  /* 0x000000031400780c */ /* 0x000fe20003f05270 */
[----:B------:R-:W0:Y:S02]  /*0810*/  FENCE.VIEW.ASYNC.S ;  /* 0x00000000000073c6 */ /* 0x000e240000000000 */
[----:B0-----:R0:W1:Y:S01]  /*0820*/  @!UP0 SYNCS.EXCH.64 URZ, [UR8+0x190], UR4 ;  /* 0x00019004083f85b2 */ /* 0x0010620008000100 */
[----:B------:R-:W-:-:S02]  /*0830*/  ISETP.NE.U32.AND P1, PT, RZ, UR10, PT ;  /* 0x0000000aff007c0c */ /* 0x000fc4000bf25070 */
[----:B------:R-:W-:Y:S02]  /*0840*/  ISETP.EQ.OR P0, PT, R20, RZ, !P0 ;  /* 0x000000ff1400720c */ /* 0x000fe40004702670 */
[----:B------:R-:W-:Y:S02]  /*0850*/  ISETP.NE.AND.EX P1, PT, RZ, UR11, PT, P1 ;  /* 0x0000000bff007c0c */ /* 0x000fe4000bf25310 */
[----:B------:R-:W-:-:S04]  /*0860*/  ISETP.EQ.AND P0, PT, R5, RZ, P0 ;  /* 0x000000ff0500720c */ /* 0x000fc80000702270 */
[----:B------:R-:W-:-:S04]  /*0870*/  SEL R7, RZ, 0x1, !P0 ;  /* 0x00000001ff077807 */ /* 0x000fc80004000000 */
[----:B------:R-:W-:Y:S01]  /*0880*/  SEL R7, R7, 0x2, P2 ;  /* 0x0000000207077807 */ /* 0x000fe20001000000 */
[----:B------:R0:W1:Y:S01]  /*0890*/  @!UP1 SYNCS.EXCH.64 URZ, [UR8+0x198], UR4 ;  /* 0x00019804083f95b2 */ /* 0x0000620008000100 */
[----:B------:R-:W-:Y:S01]  /*08a0*/  NOP ;  /* 0x0000000000007918 */ /* 0x000fe20000000000 */
[----:B------:R0:W1:Y:S01]  /*08b0*/  @!UP2 SYNCS.EXCH.64 URZ, [UR9+0x170], UR6 ;  /* 0x00017006093fa5b2 */ /* 0x0000620008000100 */
[----:B------:R0:W1:Y:S01]  /*08c0*/  @!UP3 SYNCS.EXCH.64 URZ, [UR9+0x178], UR6 ;  /* 0x00017806093fb5b2 */ /* 0x0000620008000100 */
[----:B------:R0:W1:Y:S01]  /*08d0*/  @!UP4 SYNCS.EXCH.64 URZ, [UR9+0x180], UR6 ;  /* 0x00018006093fc5b2 */ /* 0x0000620008000100 */
[----:B------:R0:W1:Y:S01]  /*08e0*/  @!UP5 SYNCS.EXCH.64 URZ, [UR9+0x188], UR6 ;  /* 0x00018806093fd5b2 */ /* 0x0000620008000100 */
[----:B------:R-:W-:Y:S01]  /*08f0*/  NOP ;  /* 0x0000000000007918 */ /* 0x000fe20000000000 */
[----:B-1----:R-:W-:Y:S06]  /*0900*/  BAR.SYNC.DEFER_BLOCKING 0x0 ;  /* 0x0000000000007b1d */ /* 0x002fec0000010000 */
[----:B0-----:R-:W-:Y:S05]  /*0910*/  @!P1 BRA `(.L_x_4) ;  /* 0x00000000001c9947 */ /* 0x001fea0003800000 */
[----:B------:R-:W0:Y:S02]  /*0920*/  LDC.64 R2, c[0x0][0x598] ;  /* 0x00016600ff027b82 */ /* 0x000e240000000a00 */
[----:B0-----:R-:W2:Y:S02]  /*0930*/  LDG.E.64 R2, desc[UR18][R2.64] ;  /* 0x0000001202027981 */ /* 0x001ea4000c1e1b00 */
[----:B--2---:R-:W-:-:S04]  /*0940*/  ISETP.NE.U32.AND P0, PT, R2, RZ, PT ;  /* 0x000000ff0200720c */ /* 0x004fc80003f05070 */
[----:B------:R-:W-:-:S13]  /*0950*/  ISETP.NE.AND.EX P0, PT, R3, RZ, PT, P0 ;  /* 0x000000ff0300720c */ /* 0x000fda0003f05300 */
[----:B------:R-:W-:Y:S05]  /*0960*/  @!P0 BRA `(.L_x_4) ;  /* 0x0000000000088947 */ /* 0x000fea0003800000 */
[----:B------:R2:W5:Y:S01]  /*0970*/  LD.E R12, desc[UR18][R2.64] ;  /* 0x00000012020c7980 */ /* 0x000562000c101900 */
[----:B------:R-:W-:Y:S05]  /*0980*/  BRA `(.L_x_5) ;  /* 0x0000000000207947 */ /* 0x000fea0003800000 */
.L_x_4:
[----:B------:R-:W-:Y:S02]  /*0990*/  ULDC.64 UR4, c[0x0][0x588] ;  /* 0x0001620000047ab9 */ /* 0x000fe40000000a00 */
[----:B------:R-:W-:-:S04]  /*09a0*/  ISETP.NE.U32.AND P0, PT, RZ, UR4, PT ;  /* 0x00000004ff007c0c */ /* 0x000fc8000bf05070 */
[----:B------:R-:W-:-:S13]  /*09b0*/  ISETP.NE.AND.EX P0, PT, RZ, UR5, PT, P0 ;  /* 0x00000005ff007c0c */ /* 0x000fda000bf05300 */
[----:B------:R-:W-:Y:S05]  /*09c0*/  @!P0 BRA `(.L_x_6) ;  /* 0x00000000000c8947 */ /* 0x000fea0003800000 */
[----:B------:R-:W0:Y:S02]  /*09d0*/  LDC.64 R12, c[0x0][0x588] ;  /* 0x00016200ff0c7b82 */ /* 0x000e240000000a00 */
[----:B0-----:R0:W5:Y:S01]  /*09e0*/  LDG.E R12, desc[UR18][R12.64] ;  /* 0x000000120c0c7981 */ /* 0x001162000c1e1900 */
[----:B------:R-:W-:Y:S05]  /*09f0*/  BRA `(.L_x_5) ;  /* 0x0000000000047947 */ /* 0x000fea0003800000 */
.L_x_6:
[----:B------:R-:W1:Y:S02]  /*0a00*/  LDC R12, c[0x0][0x580] ;  /* 0x00016000ff0c7b82 */ /* 0x000e640000000800 */
.L_x_5:
[----:B------:R-:W-:Y:S02]  /*0a10*/  ULDC.64 UR4, c[0x0][0x5a0] ;  /* 0x0001680000047ab9 */ /* 0x000fe40000000a00 */
[----:B------:R-:W-:-:S04]  /*0a20*/  ISETP.NE.U32.AND P0, PT, RZ, UR4, PT ;  /* 0x00000004ff007c0c */ /* 0x000fc8000bf05070 */
[----:B------:R-:W-:-:S13]  /*0a30*/  ISETP.NE.AND.EX P0, PT, RZ, UR5, PT, P0 ;  /* 0x00000005ff007c0c */ /* 0x000fda000bf05300 */
[----:B------:R-:W-:Y:S05]  /*0a40*/  @!P0 BRA `(.L_x_7) ;  /* 0x00000000001c8947 */ /* 0x000fea0003800000 */
[----:B--2---:R-:W2:Y:S02]  /*0a50*/  LDC.64 R2, c[0x0][0x5a0] ;  /* 0x00016800ff027b82 */ /* 0x004ea40000000a00 */
[----:B--2---:R-:W2:Y:S02]  /*0a60*/  LDG.E.64 R2, desc[UR18][R2.64] ;  /* 0x0000001202027981 */ /* 0x004ea4000c1e1b00 */
[----:B--2---:R-:W-:-:S04]  /*0a70*/  ISETP.NE.U32.AND P0, PT, R2, RZ, PT ;  /* 0x000000ff0200720c */ /* 0x004fc80003f05070 */
[----:B------:R-:W-:-:S13]  /*0a80*/  ISETP.NE.AND.EX P0, PT, R3, RZ, PT, P0 ;  /* 0x000000ff0300720c */ /* 0x000fda0003f05300 */
[----:B------:R-:W-:Y:S05]  /*0a90*/  @!P0 BRA `(.L_x_7) ;  /* 0x0000000000088947 */ /* 0x000fea0003800000 */
[----:B0-----:R4:W5:Y:S01]  /*0aa0*/  LD.E R13, desc[UR18][R2.64] ;  /* 0x00000012020d7980 */ /* 0x001962000c101900 */
[----:B------:R-:W-:Y:S05]  /*0ab0*/  BRA `(.L_x_8) ;  /* 0x0000000000207947 */ /* 0x000fea0003800000 */
.L_x_7:
[----:B------:R-:W-:Y:S02]  /*0ac0*/  ULDC.64 UR4, c[0x0][0x590] ;  /* 0x0001640000047ab9 */ /* 0x000fe40000000a00 */
[----:B------:R-:W-:-:S04]  /*0ad0*/  ISETP.NE.U32.AND P0, PT, RZ, UR4, PT ;  /* 0x00000004ff007c0c */ /* 0x000fc8000bf05070 */
[----:B------:R-:W-:-:S13]  /*0ae0*/  ISETP.NE.AND.EX P0, PT, RZ, UR5, PT, P0 ;  /* 0x00000005ff007c0c */ /* 0x000fda000bf05300 */
[----:B------:R-:W-:Y:S05]  /*0af0*/  @!P0 BRA `(.L_x_9) ;  /* 0x00000000000c8947 */ /* 0x000fea0003800000 */
[----:B--2---:R-:W0:Y:S02]  /*0b00*/  LDC.64 R2, c[0x0][0x590] ;  /* 0x00016400ff027b82 */ /* 0x004e240000000a00 */
[----:B0-----:R3:W5:Y:S01]  /*0b10*/  LDG.E R13, desc[UR18][R2.64] ;  /* 0x00000012020d7981 */ /* 0x001762000c1e1900 */
[----:B------:R-:W-:Y:S05]  /*0b20*/  BRA `(.L_x_8) ;  /* 0x0000000000047947 */ /* 0x000fea0003800000 */
.L_x_9:
[----:B0-----:R-:W0:Y:S02]  /*0b30*/  LDC R13, c[0x0][0x584] ;  /* 0x00016100ff0d7b82 */ /* 0x001e240000000800 */
.L_x_8:
[----:B------:R-:W1:Y:S01]  /*0b40*/  LDC R0, c[0x0][0x65c] ;  /* 0x00019700ff007b82 */ /* 0x000e620000000800 */
[----:B------:R-:W2:Y:S01]  /*0b50*/  S2R R21, SR_CTAID.Y ;  /* 0x0000000000157919 */ /* 0x000ea20000002600 */
[----:B------:R-:W-:Y:S01]  /*0b60*/  ULDC UR8, c[0x0][0x28c] ;  /* 0x0000a30000087ab9 */ /* 0x000fe20000000800 */
[----:B------:R-:W-:Y:S01]  /*0b70*/  ISETP.NE.AND P0, PT, R5, 0x2, PT ;  /* 0x000000020500780c */ /* 0x000fe20003f05270 */
[----:B------:R-:W-:Y:S01]  /*0b80*/  UIADD3 UR8, UR8, 0x3f, URZ ;  /* 0x0000003f08087890 */ /* 0x000fe2000fffe03f */
[----:B------:R-:W0:Y:S01]  /*0b90*/  S2R R14, SR_CTAID.X ;  /* 0x00000000000e7919 */ /* 0x000e220000002500 */
[----:B------:R-:W-:Y:S01]  /*0ba0*/  UMOV UR5, URZ ;  /* 0x0000003f00057c82 */ /* 0x000fe20008000000 */
[----:B------:R-:W-:Y:S01]  /*0bb0*/  UMOV UR4, URZ ;  /* 0x0000003f00047c82 */ /* 0x000fe20008000000 */
[----:B------:R-:W-:-:S04]  /*0bc0*/  USHF.R.S32.HI UR9, URZ, 0x1f, UR8 ;  /* 0x0000001f3f097899 */ /* 0x000fc80008011408 */
[----:B------:R-:W-:-:S04]  /*0bd0*/  ULEA.HI UR9, UR9, UR8, URZ, 0x6 ;  /* 0x0000000809097291 */ /* 0x000fc8000f8f303f */
[----:B------:R-:W-:Y:S01]  /*0be0*/  USHF.R.S32.HI UR13, URZ, 0x6, UR9 ;  /* 0x000000063f0d7899 */ /* 0x000fe20008011409 */
[----:B-1----:R-:W-:-:S13]  /*0bf0*/  ISETP.NE.AND P2, PT, R0, 0x1, PT ;  /* 0x000000010000780c */ /* 0x002fda0003f45270 */
[----:B------:R-:W0:Y:S01]  /*0c00*/  @P2 LDC R15, c[0x0][0x10] ;  /* 0x00000400ff0f2b82 */ /* 0x000e220000000800 */
[----:B--234-:R-:W-:Y:S02]  /*0c10*/  @P2 IMAD.MOV.U32 R2, RZ, RZ, R21 ;  /* 0x000000ffff022224 */ /* 0x01cfe400078e0015 */
[----:B------:R-:W-:Y:S02]  /*0c20*/  @P2 IMAD.MOV.U32 R3, RZ, RZ, RZ ;  /* 0x000000ffff032224 */ /* 0x000fe400078e00ff */
[----:B------:R-:W-:-:S03]  /*0c30*/  @P2 IMAD.MOV.U32 R5, RZ, RZ, RZ ;  /* 0x000000ffff052224 */ /* 0x000fc600078e00ff */
[----:B------:R-:W1:Y:S01]  /*0c40*/  @!P2 LDC R9, c[0x0][0xc] ;  /* 0x00000300ff09ab82 */ /* 0x000e620000000800 */
[----:B------:R-:W-:Y:S01]  /*0c50*/  ULDC UR6, c[0x0][0xc] ;  /* 0x0000030000067ab9 */ /* 0x000fe20000000800 */
[----:B------:R-:W-:Y:S02]  /*0c60*/  ULDC UR7, c[0x0][0x10] ;  /* 0x0000040000077ab9 */ /* 0x000fe40000000800 */
[----:B------:R-:W-:-:S04]  /*0c70*/  UIMAD.WIDE.U32 UR6, UR6, UR7, URZ ;  /* 0x00000007060672a5 */ /* 0x000fc8000f8e003f */
[----:B------:R-:W2:Y:S01]  /*0c80*/  LDC R8, c[0x0][0x14] ;  /* 0x00000500ff087b82 */ /* 0x000ea20000000800 */
[----:B0-----:R-:W-:-:S04]  /*0c90*/  @P2 IMAD.WIDE.U32 R2, R14, R15, R2 ;  /* 0x0000000f0e022225 */ /* 0x001fc800078e0002 */
[----:B------:R-:W-:Y:S02]  /*0ca0*/  IMAD.MOV.U32 R15, RZ, RZ, RZ ;  /* 0x000000ffff0f7224 */ /* 0x000fe400078e00ff */
[----:B------:R-:W-:Y:S02]  /*0cb0*/  @P2 IMAD.IADD R3, R3, 0x1, R5 ;  /* 0x0000000103032824 */ /* 0x000fe400078e0205 */
[----:B-1----:R-:W-:-:S04]  /*0cc0*/  @!P2 IMAD.WIDE.U32 R4, R9, R21, R14 ;  /* 0x000000150904a225 */ /* 0x002fc800078e000e */
[----:B------:R-:W-:Y:S02]  /*0cd0*/  @!P2 IMAD.MOV.U32 R2, RZ, RZ, R4 ;  /* 0x000000ffff02a224 */ /* 0x000fe400078e0004 */
[----:B------:R-:W-:Y:S02]  /*0ce0*/  @!P2 IMAD.MOV.U32 R3, RZ, RZ, R5 ;  /* 0x000000ffff03a224 */ /* 0x000fe400078e0005 */
[C---:B--2---:R-:W-:Y:S02]  /*0cf0*/  IMAD R17, R8.reuse, UR7, RZ ;  /* 0x0000000708117c24 */ /* 0x044fe4000f8e02ff */
[----:B------:R-:W-:Y:S01]  /*0d00*/  IMAD.WIDE.U32 R8, R8, UR6, RZ ;  /* 0x0000000608087c25 */ /* 0x000fe2000f8e00ff */
[----:B------:R-:W-:-:S03]  /*0d10*/  ULDC.64 UR6, c[0x0][0x650] ;  /* 0x0001940000067ab9 */ /* 0x000fc60000000a00 */
[----:B------:R-:W-:Y:S01]  /*0d20*/  IMAD.IADD R0, R9, 0x1, R17 ;  /* 0x0000000109007824 */ /* 0x000fe200078e0211 */
[----:B------:R-:W-:Y:S06]  /*0d30*/  @P0 BRA `(.L_x_10) ;  /* 0x0000000000200947 */ /* 0x000fec0003800000 */
[----:B------:R-:W-:Y:S01]  /*0d40*/  UISETP.GE.U32.AND UP0, UPT, UR13, 0x16, UPT ;  /* 0x000000160d00788c */ /* 0x000fe2000bf06070 */
[----:B------:R-:W-:Y:S01]  /*0d50*/  IADD3 R2, P0, R2, R8, RZ ;  /* 0x0000000802027210 */ /* 0x000fe20007f1e0ff */
[----:B------:R-:W-:-:S04]  /*0d60*/  UIMAD.WIDE.U32 UR4, UR13, -0x45d1745d, URZ ;  /* 0xba2e8ba30d0478a5 */ /* 0x000fc8000f8e003f */
[----:B------:R-:W-:Y:S01]  /*0d70*/  USHF.R.U32.HI UR5, URZ, 0x4, UR5 ;  /* 0x000000043f057899 */ /* 0x000fe20008011605 */
[----:B------:R-:W-:Y:S02]  /*0d80*/  IMAD.X R3, R0, 0x1, R3, P0 ;  /* 0x0000000100037824 */ /* 0x000fe400000e0603 */
[----:B------:R-:W-:Y:S02]  /*0d90*/  UMOV UR4, URZ ;  /* 0x0000003f00047c82 */ /* 0x000fe40008000000 */
[----:B------:R-:W-:Y:S02]  /*0da0*/  @UP0 ULOP3.LUT UR4, UR5, 0x1, URZ, 0xc0, !UPT ;  /* 0x0000000105040892 */ /* 0x000fe4000f8ec03f */
[----:B------:R-:W-:-:S12]  /*0db0*/  UIMAD UR5, UR5, -0x16, UR13 ;  /* 0xffffffea050578a4 */ /* 0x000fd8000f8e020d */
.L_x_10:
[----:B------:R-:W-:Y:S01]  /*0dc0*/  ISETP.GE.U32.AND P0, PT, R2, UR6, PT ;  /* 0x0000000602007c0c */ /* 0x000fe2000bf06070 */
[----:B------:R-:W-:Y:S01]  /*0dd0*/  IMAD.MOV.U32 R6, RZ, RZ, -0x1 ;  /* 0xffffffffff067424 */ /* 0x000fe200078e00ff */
[----:B------:R-:W-:Y:S01]  /*0de0*/  PRMT R16, RZ, 0x7610, R16 ;  /* 0x00007610ff107816 */ /* 0x000fe20000000010 */
[----:B------:R-:W-:Y:S01]  /*0df0*/  IMAD.MOV.U32 R5, RZ, RZ, -0x1 ;  /* 0xffffffffff057424 */ /* 0x000fe200078e00ff */
[----:B------:R-:W-:Y:S01]  /*0e00*/  ISETP.GE.U32.AND.EX P0, PT, R3, UR7, PT, P0 ;  /* 0x0000000703007c0c */ /* 0x000fe2000bf06100 */
[----:B------:R-:W-:-:S12]  /*0e10*/  IMAD.MOV.U32 R4, RZ, RZ, -0x1 ;  /* 0xffffffffff047424 */ /* 0x000fd800078e00ff */
[----:B------:R-:W-:Y:S05]  /*0e20*/  @P0 BRA `(.L_x_11) ;  /* 0x00000004005c0947 */ /* 0x000fea0003800000 */
[----:B------:R-:W0:Y:S01]  /*0e30*/  LDC.64 R24, c[0x0][0x628] ;  /* 0x00018a00ff187b82 */ /* 0x000e220000000a00 */
[----:B------:R-:W-:Y:S02]  /*0e40*/  IMAD.MOV.U32 R4, RZ, RZ, R2 ;  /* 0x000000ffff047224 */ /* 0x000fe400078e0002 */
[----:B------:R-:W-:-:S05]  /*0e50*/  IMAD.MOV.U32 R5, RZ, RZ, R3 ;  /* 0x000000ffff057224 */ /* 0x000fca00078e0003 */
[----:B------:R-:W1:Y:S08]  /*0e60*/  LDC R6, c[0x0][0x630] ;  /* 0x00018c00ff067b82 */ /* 0x000e700000000800 */
[----:B------:R-:W2:Y:S01]  /*0e70*/  LDC.64 R26, c[0x0][0x620] ;  /* 0x00018800ff1a7b82 */ /* 0x000ea20000000a00 */
[----:B0-----:R-:W-:-:S04]  /*0e80*/  ISETP.NE.U32.AND P0, PT, R24, RZ, PT ;  /* 0x000000ff1800720c */ /* 0x001fc80003f05070 */
[----:B------:R-:W-:-:S13]  /*0e90*/  ISETP.NE.AND.EX P0, PT, R25, RZ, PT, P0 ;  /* 0x000000ff1900720c */ /* 0x000fda0003f05300 */
[----:B-12---:R-:W-:Y:S05]  /*0ea0*/  @!P0 BRA `(.L_x_12) ;  /* 0x0000000000288947 */ /* 0x006fea0003800000 */
[----:B------:R-:W0:Y:S02]  /*0eb0*/  LDC R19, c[0x0][0x634] ;  /* 0x00018d00ff137b82 */ /* 0x000e240000000800 */
[----:B0-----:R-:W-:-:S05]  /*0ec0*/  IADD3 R19, P0, R2, R19, RZ ;  /* 0x0000001302137210 */ /* 0x001fca0007f1e0ff */
[----:B------:R-:W-:-:S04]  /*0ed0*/  IMAD.X R23, RZ, RZ, R3, P0 ;  /* 0x000000ffff177224 */ /* 0x000fc800000e0603 */
[----:B------:R-:W-:-:S04]  /*0ee0*/  IMAD.WIDE.U32 R4, R23, R24, RZ ;  /* 0x0000001817047225 */ /* 0x000fc800078e00ff */
[----:B------:R-:W-:-:S04]  /*0ef0*/  IMAD.WIDE.U32 R16, P0, R19, R25, R4 ;  /* 0x0000001913107225 */ /* 0x000fc80007800004 */
[----:B------:R-:W-:-:S04]  /*0f00*/  IMAD.WIDE.U32 R4, R19, R24, RZ ;  /* 0x0000001813047225 */ /* 0x000fc800078e00ff */
[----:B------:R-:W-:Y:S01]  /*0f10*/  IMAD.X R19, RZ, RZ, RZ, P0 ;  /* 0x000000ffff137224 */ /* 0x000fe200000e06ff */
[----:B------:R-:W-:Y:S01]  /*0f20*/  IADD3 RZ, P0, R5, R16, RZ ;  /* 0x0000001005ff7210 */ /* 0x000fe20007f1e0ff */
[----:B------:R-:W-:-:S04]  /*0f30*/  IMAD.MOV.U32 R18, RZ, RZ, R17 ;  /* 0x000000ffff127224 */ /* 0x000fc800078e0011 */
[----:B------:R-:W-:-:S08]  /*0f40*/  IMAD.WIDE.U32.X R4, R23, R25, R18, P0 ;  /* 0x0000001917047225 */ /* 0x000fd000000e0412 */
.L_x_12:
[--C-:B------:R-:W-:Y:S01]  /*0f50*/  SHF.R.U64 R32, R4, R6, R5.reuse ;  /* 0x0000000604207219 */ /* 0x100fe20000001205 */
[----:B------:R-:W0:Y:S01]  /*0f60*/  LDC.64 R28, c[0x0][0x640] ;  /* 0x00019000ff1c7b82 */ /* 0x000e220000000a00 */
[----:B------:R-:W-:Y:S01]  /*0f70*/  I2FP.F32.U32 R4, R14 ;  /* 0x0000000e00047245 */ /* 0x000fe20000201000 */
[----:B------:R-:W-:Y:S01]  /*0f80*/  ULDC UR6, c[0x0][0x150] ;  /* 0x0000540000067ab9 */ /* 0x000fe20000000800 */
[----:B------:R-:W-:Y:S02]  /*0f90*/  SHF.R.U32.HI R5, RZ, R6, R5 ;  /* 0x00000006ff057219 */ /* 0x000fe40000011605 */
[----:B------:R-:W-:Y:S01]  /*0fa0*/  IADD3 R17, P0, RZ, -R32, RZ ;  /* 0x80000020ff117210 */ /* 0x000fe20007f1e0ff */
[----:B------:R-:W-:Y:S01]  /*0fb0*/  FMUL R6, R4, UR6 ;  /* 0x0000000604067c20 */ /* 0x000fe20008400000 */
[----:B------:R-:W-:Y:S01]  /*0fc0*/  ULDC UR6, c[0x0][0x154] ;  /* 0x0000550000067ab9 */ /* 0x000fe20000000800 */
[----:B------:R-:W1:Y:S02]  /*0fd0*/  LDC R18, c[0x0][0x618] ;  /* 0x00018600ff127b82 */ /* 0x000e640000000800 */
[----:B------:R-:W-:-:S02]  /*0fe0*/  IMAD.X R19, RZ, RZ, ~R5, P0 ;  /* 0x000000ffff137224 */ /* 0x000fc400000e0e05 */
[----:B------:R-:W2:Y:S01]  /*0ff0*/  F2I.U32.TRUNC.NTZ R6, R6 ;  /* 0x0000000600067305 */ /* 0x000ea2000020f000 */
[----:B------:R-:W-:-:S03]  /*1000*/  IMAD.WIDE.U32 R4, R17, R26, R2 ;  /* 0x0000001a11047225 */ /* 0x000fc600078e0002 */
[----:B------:R-:W3:Y:S01]  /*1010*/  LDC R15, c[0x0][0x144] ;  /* 0x00005100ff0f7b82 */ /* 0x000ee20000000800 */
[----:B------:R-:W-:-:S04]  /*1020*/  IMAD R16, R19, R26, RZ ;  /* 0x0000001a13107224 */ /* 0x000fc800078e02ff */
[----:B------:R-:W-:-:S03]  /*1030*/  IMAD R17, R17, R27, R16 ;  /* 0x0000001b11117224 */ /* 0x000fc600078e0210 */
[----:B------:R-:W4:Y:S01]  /*1040*/  LDC R22, c[0x0][0x608] ;  /* 0x00018200ff167b82 */ /* 0x000f220000000800 */
[----:B------:R-:W-:Y:S01]  /*1050*/  IMAD.IADD R17, R5, 0x1, R17 ;  /* 0x0000000105117824 */ /* 0x000fe200078e0211 */
[----:B0-----:R-:W-:Y:S01]  /*1060*/  ISETP.NE.U32.AND P0, PT, R28, RZ, PT ;  /* 0x000000ff1c00720c */ /* 0x001fe20003f05070 */
[----:B--2---:R-:W-:-:S03]  /*1070*/  IMAD.MOV R5, RZ, RZ, -R6 ;  /* 0x000000ffff057224 */ /* 0x004fc600078e0a06 */
[----:B------:R-:W-:Y:S02]  /*1080*/  ISETP.NE.AND.EX P0, PT, R29, RZ, PT, P0 ;  /* 0x000000ff1d00720c */ /* 0x000fe40003f05300 */
[----:B------:R-:W0:Y:S01]  /*1090*/  LDC R19, c[0x0][0x658] ;  /* 0x00019600ff137b82 */ /* 0x000e220000000800 */
[-CC-:B-1----:R-:W-:Y:S02]  /*10a0*/  SHF.R.U64 R26, R4, R18.reuse, R17.reuse ;  /* 0x00000012041a7219 */ /* 0x182fe40000001211 */
[----:B------:R-:W-:Y:S02]  /*10b0*/  I2FP.F32.U32 R4, R21 ;  /* 0x0000001500047245 */ /* 0x000fe40000201000 */
[----:B------:R-:W-:Y:S01]  /*10c0*/  SHF.R.U32.HI R17, RZ, R18, R17 ;  /* 0x00000012ff117219 */ /* 0x000fe20000011611 */
[----:B------:R-:W-:Y:S02]  /*10d0*/  IMAD.MOV.U32 R18, RZ, RZ, 0x1 ;  /* 0x00000001ff127424 */ /* 0x000fe400078e00ff */
[----:B------:R-:W1:Y:S01]  /*10e0*/  LDC R24, c[0x0][0x148] ;  /* 0x00005200ff187b82 */ /* 0x000e620000000800 */
[----:B---3--:R-:W-:-:S02]  /*10f0*/  IMAD R6, R15, R5, R14 ;  /* 0x000000050f067224 */ /* 0x008fc400078e020e */
[----:B------:R-:W-:Y:S01]  /*1100*/  FMUL R5, R4, UR6 ;  /* 0x0000000604057c20 */ /* 0x000fe20008400000 */
[----:B------:R-:W-:-:S04]  /*1110*/  IMAD.MOV.U32 R4, RZ, RZ, -0x1 ;  /* 0xffffffffff047424 */ /* 0x000fc800078e00ff */
[----:B------:R-:W2:Y:S01]  /*1120*/  LDC R25, c[0x0][0x600] ;  /* 0x00018000ff197b82 */ /* 0x000ea20000000800 */
[-CC-:B----4-:R-:W-:Y:S02]  /*1130*/  SHF.R.U64 R34, R26, R22.reuse, R17.reuse ;  /* 0x000000161a227219 */ /* 0x190fe40000001211 */
[----:B------:R-:W-:Y:S02]  /*1140*/  SHF.R.U32.HI R14, RZ, R22, R17 ;  /* 0x00000016ff0e7219 */ /* 0x000fe40000011611 */
[----:B------:R3:W4:Y:S03]  /*1150*/  F2I.U32.TRUNC.NTZ R22, R5 ;  /* 0x0000000500167305 */ /* 0x000726000020f000 */
[----:B------:R-:W1:Y:S01]  /*1160*/  LDC R27, c[0x0][0x648] ;  /* 0x00019200ff1b7b82 */ /* 0x000e620000000800 */
[-C--:B0-----:R-:W-:Y:S02]  /*1170*/  SHF.R.U64 R36, R34, R19.reuse, R14 ;  /* 0x0000001322247219 */ /* 0x081fe4000000120e */
[----:B------:R-:W-:-:S02]  /*1180*/  SHF.L.U32 R4, R4, R19, RZ ;  /* 0x0000001304047219 */ /* 0x000fc400000006ff */
[-C--:B------:R-:W-:Y:S02]  /*1190*/  SHF.R.U32.HI R14, RZ, R19.reuse, R14 ;  /* 0x00000013ff0e7219 */ /* 0x080fe4000001160e */
[----:B------:R-:W-:Y:S01]  /*11a0*/  SHF.L.U32 R18, R18, R19, RZ ;  /* 0x0000001312127219 */ /* 0x000fe200000006ff */
[----:B------:R-:W0:Y:S01]  /*11b0*/  LDC R31, c[0x0][0x638] ;  /* 0x00018e00ff1f7b82 */ /* 0x000e220000000800 */
[----:B------:R-:W-:Y:S01]  /*11c0*/  LOP3.LUT R19, RZ, R4, RZ, 0x33, !PT ;  /* 0x00000004ff137212 */ /* 0x000fe200078e33ff */
[----:B------:R-:W-:Y:S02]  /*11d0*/  IMAD.MOV.U32 R4, RZ, RZ, R36 ;  /* 0x000000ffff047224 */ /* 0x000fe400078e0024 */
[----:B---3--:R-:W-:-:S04]  /*11e0*/  IMAD.MOV.U32 R5, RZ, RZ, R14 ;  /* 0x000000ffff057224 */ /* 0x008fc800078e000e */
[----:B------:R-:W3:Y:S01]  /*11f0*/  LDC R30, c[0x0][0x610] ;  /* 0x00018400ff1e7b82 */ /* 0x000ee20000000800 */
[----:B----4-:R-:W-:Y:S05]  /*1200*/  @!P0 BRA `(.L_x_13) ;  /* 0x0000000000288947 */ /* 0x010fea0003800000 */
[----:B------:R-:W4:Y:S02]  /*1210*/  LDC R17, c[0x0][0x64c] ;  /* 0x00019300ff117b82 */ /* 0x000f240000000800 */
[----:B----4-:R-:W-:-:S05]  /*1220*/  IADD3 R17, P0, R36, R17, RZ ;  /* 0x0000001124117210 */ /* 0x010fca0007f1e0ff */
        /* <DEDUP_REMOVED lines=8> */
.L_x_13:
[----:B-1----:R-:W-:Y:S01]  /*12b0*/  SHF.R.U64 R4, R4, R27, R5 ;  /* 0x0000001b04047219 */ /* 0x002fe20000001205 */
[----:B--2---:R-:W-:Y:S01]  /*12c0*/  VIADD R5, R25, 0xffffffff ;  /* 0xffffffff19057836 */ /* 0x004fe20000000000 */
[----:B------:R-:W-:Y:S01]  /*12d0*/  LOP3.LUT R19, R34, R19, RZ, 0xc0, !PT ;  /* 0x0000001322137212 */ /* 0x000fe200078ec0ff */
[----:B------:R-:W-:Y:S02]  /*12e0*/  IMAD.MOV R22, RZ, RZ, -R22 ;  /* 0x000000ffff167224 */ /* 0x000fe400078e0a16 */
[----:B------:R-:W-:Y:S01]  /*12f0*/  IMAD.MOV R14, RZ, RZ, -R4 ;  /* 0x000000ffff0e7224 */ /* 0x000fe200078e0a04 */
[----:B------:R-:W-:Y:S01]  /*1300*/  LOP3.LUT R5, R26, R5, RZ, 0xc0, !PT ;  /* 0x000000051a057212 */ /* 0x000fe200078ec0ff */
[----:B------:R-:W-:Y:S02]  /*1310*/  IMAD R19, R18, R4, R19 ;  /* 0x0000000412137224 */ /* 0x000fe400078e0213 */
[----:B------:R-:W-:Y:S02]  /*1320*/  @P2 IMAD R6, R24, R22, R21 ;  /* 0x0000001618062224 */ /* 0x000fe400078e0215 */
[----:B0-----:R-:W-:-:S02]  /*1330*/  IMAD R4, R14, R31, R36 ;  /* 0x0000001f0e047224 */ /* 0x001fc400078e0224 */
[----:B---3--:R-:W-:Y:S02]  /*1340*/  IMAD R6, R19, R30, R6 ;  /* 0x0000001e13067224 */ /* 0x008fe400078e0206 */
[----:B------:R-:W-:Y:S02]  /*1350*/  IMAD R15, R4, R25, R5 ;  /* 0x00000019040f7224 */ /* 0x000fe400078e0205 */
[----:B------:R-:W-:Y:S02]  /*1360*/  IMAD.MOV.U32 R16, RZ, RZ, 0x1 ;  /* 0x00000001ff107424 */ /* 0x000fe400078e00ff */
[----:B------:R-:W-:Y:S01]  /*1370*/  IMAD.MOV.U32 R4, RZ, RZ, R32 ;  /* 0x000000ffff047224 */ /* 0x000fe200078e0020 */
[----:B------:R-:W-:Y:S02]  /*1380*/  SEL R5, R15, R6, !P2 ;  /* 0x000000060f057207 */ /* 0x000fe40005000000 */
[----:B------:R-:W-:-:S07]  /*1390*/  SEL R6, R6, R15, !P2 ;  /* 0x0000000f06067207 */ /* 0x000fce0005000000 */
.L_x_11:
[----:B------:R-:W-:Y:S05]  /*13a0*/  @!P3 BRA `(.L_x_14) ;  /* 0x0000005400f0b947 */ /* 0x000fea0003800000 */
[----:B------:R-:W-:-:S13]  /*13b0*/  ISETP.GT.U32.AND P0, PT, R33, 0x1, PT ;  /* 0x000000012100780c */ /* 0x000fda0003f04070 */
[----:B------:R-:W-:Y:S05]  /*13c0*/  @P0 EXIT ;  /* 0x000000000000094d */ /* 0x000fea0003800000 */
.L_x_15:
[----:B------:R-:W-:-:S08]  /*13d0*/  NOP ;  /* 0x0000000000007918 */ /* 0x000fd00000000000 */
[----:B------:R-:W0:Y:S02]  /*13e0*/  USETMAXREG.TRY_ALLOC.CTAPOOL UP0, 0xe8 ;  /* 0x000000e8000079c8 */ /* 0x000e240008000600 */
[----:B0-----:R-:W-:-:S13]  /*13f0*/  PLOP3.LUT P0, PT, PT, PT, UP0, 0x80, 0x0 ;  /* 0x000000000000781c */ /* 0x001fda0003f0f008 */
[----:B------:R-:W-:Y:S05]  /*1400*/  @!P0 BRA `(.L_x_15) ;  /* 0xfffffffc00f08947 */ /* 0x000fea000383ffff */
[----:B------:R-:W-:-:S13]  /*1410*/  LOP3.LUT P0, RZ, R16, 0xff, RZ, 0xc0, !PT ;  /* 0x000000ff10ff7812 */ /* 0x000fda000780c0ff */
[----:B------:R-:W-:Y:S05]  /*1420*/  @!P0 EXIT ;  /* 0x000000000000894d */ /* 0x000fea0003800000 */
[----:B------:R-:W0:Y:S01]  /*1430*/  S2UR UR6, SR_CgaCtaId ;  /* 0x00000000000679c3 */ /* 0x000e220000008800 */
[----:B------:R-:W-:Y:S01]  /*1440*/  SHF.R.S32.HI R11, RZ, 0x1f, R10 ;  /* 0x0000001fff0b7819 */ /* 0x000fe2000001140a */
[----:B------:R-:W-:Y:S01]  /*1450*/  UIADD3 UR7, UR15, -0x1, URZ ;  /* 0xffffffff0f077890 */ /* 0x000fe2000fffe03f */
[----:B------:R-:W-:Y:S01]  /*1460*/  LOP3.LUT R117, R7, 0x1, RZ, 0xfc, !PT ;  /* 0x0000000107757812 */ /* 0x000fe200078efcff */
[----:B------:R-:W-:Y:S01]  /*1470*/  UMOV UR12, 0x400 ;  /* 0x00000400000c7882 */ /* 0x000fe20000000000 */
[CC--:B------:R-:W-:Y:S01]  /*1480*/  LEA.HI R15, R11.reuse, R10.reuse, RZ, 0x2 ;  /* 0x0000000a0b0f7211 */ /* 0x0c0fe200078f10ff */
[----:B------:R-:W-:Y:S01]  /*1490*/  UISETP.LT.AND UP0, UPT, UR13, 0x1, UPT ;  /* 0x000000010d00788c */ /* 0x000fe2000bf01270 */
[----:B------:R-:W-:Y:S01]  /*14a0*/  LEA.HI R16, R11, R10, RZ, 0x5 ;  /* 0x0000000a0b107211 */ /* 0x000fe200078f28ff */
[----:B------:R-:W-:Y:S01]  /*14b0*/  USHF.L.U32 UR21, UR13, 0x1, URZ ;  /* 0x000000010d157899 */ /* 0x000fe2000800063f */
[--C-:B------:R-:W-:Y:S01]  /*14c0*/  SHF.R.S32.HI R14, RZ, 0x2, R15.reuse ;  /* 0x00000002ff0e7819 */ /* 0x100fe2000001140f */
[----:B------:R-:W-:Y:S01]  /*14d0*/  USEL UR14, UR13, 0x1, UP0 ;  /* 0x000000010d0e7887 */ /* 0x000fe20008000000 */
[----:B------:R-:W-:Y:S01]  /*14e0*/  SHF.R.S32.HI R17, RZ, 0x1f, R15 ;  /* 0x0000001fff117819 */ /* 0x000fe2000001140f */
[----:B------:R-:W-:Y:S01]  /*14f0*/  UISETP.NE.AND UP0, UPT, UR7, URZ, UPT ;  /* 0x0000003f0700728c */ /* 0x000fe2000bf05270 */
[----:B------:R-:W-:Y:S01]  /*1500*/  LOP3.LUT R11, R15, 0xfffffffc, RZ, 0xc0, !PT ;  /* 0xfffffffc0f0b7812 */ /* 0x000fe200078ec0ff */
[----:B------:R-:W-:Y:S01]  /*1510*/  UIADD3 UR14, -UR14, UR13, URZ ;  /* 0x0000000d0e0e7290 */ /* 0x000fe2000fffe13f */
[----:B------:R-:W-:-:S03]  /*1520*/  LEA.HI R17, R17, R14, RZ, 0x3 ;  /* 0x0000000e11117211 */ /* 0x000fc600078f18ff */
[----:B------:R-:W-:Y:S01]  /*1530*/  IMAD.IADD R18, R10, 0x1, -R11 ;  /* 0x000000010a127824 */ /* 0x000fe200078e0a0b */
[----:B------:R-:W-:Y:S01]  /*1540*/  LOP3.LUT R17, R17, 0xfffffff8, RZ, 0xc0, !PT ;  /* 0xfffffff811117812 */ /* 0x000fe200078ec0ff */
[----:B0-----:R-:W-:-:S04]  /*1550*/  ULEA UR12, UR6, UR12, 0x18 ;  /* 0x0000000c060c7291 */ /* 0x001fc8000f8ec03f */
[----:B------:R-:W-:Y:S01]  /*1560*/  IMAD.IADD R14, R14, 0x1, -R17 ;  /* 0x000000010e0e7824 */ /* 0x000fe200078e0a11 */
[----:B------:R-:W-:Y:S01]  /*1570*/  USHF.L.U32 UR6, UR7, 0x3, URZ ;  /* 0x0000000307067899 */ /* 0x000fe2000800063f */
[----:B------:R-:W-:Y:S01]  /*1580*/  SHF.R.S32.HI R17, RZ, 0x5, R16 ;  /* 0x00000005ff117819 */ /* 0x000fe20000011410 */
[----:B------:R-:W-:Y:S02]  /*1590*/  USEL UR7, URZ, 0x1, UP0 ;  /* 0x000000013f077887 */ /* 0x000fe40008000000 */
[----:B------:R-:W-:Y:S01]  /*15a0*/  ULOP3.LUT UR6, UR6, 0x8, URZ, 0xc0, !UPT ;  /* 0x0000000806067892 */ /* 0x000fe2000f8ec03f */
[--C-:B------:R-:W-:Y:S01]  /*15b0*/  SHF.R.S32.HI R15, RZ, 0x1f, R14.reuse ;  /* 0x0000001fff0f7819 */ /* 0x100fe2000001140e */
[C-C-:B------:R-:W-:Y:S01]  /*15c0*/  IMAD R19, R17.reuse, -0x10, -R14.reuse ;  /* 0xfffffff011137824 */ /* 0x140fe200078e0a0e */
[----:B------:R-:W-:Y:S01]  /*15d0*/  UIADD3 UR22, UR12, 0x170, URZ ;  /* 0x000001700c167890 */ /* 0x000fe2000fffe03f */
[----:B------:R-:W-:Y:S01]  /*15e0*/  IMAD.U32 R116, RZ, RZ, UR7 ;  /* 0x00000007ff747e24 */ /* 0x000fe2000f8e00ff */
[----:B------:R-:W-:Y:S01]  /*15f0*/  ULOP3.LUT UR23, UR6, 0x8, URZ, 0x3c, !UPT ;  /* 0x0000000806177892 */ /* 0x000fe2000f8e3c3f */
[----:B------:R-:W-:Y:S01]  /*1600*/  IMAD.WIDE R10, R17, 0x10, R14 ;  /* 0x00000010110a7825 */ /* 0x000fe200078e020e */
[----:B------:R-:W-:-:S02]  /*1610*/  ULOP3.LUT UR16, UR6, 0x18, URZ, 0x3c, !UPT ;  /* 0x0000001806107892 */ /* 0x000fc4000f8e3c3f */
[----:B------:R-:W-:Y:S01]  /*1620*/  ULEA UR15, UR15, UR22, 0x3 ;  /* 0x000000160f0f7291 */ /* 0x000fe2000f8e183f */
[----:B------:R-:W-:Y:S02]  /*1630*/  ULDC UR6, c[0x0][0x284] ;  /* 0x0000a10000067ab9 */ /* 0x000fe40000000800 */
[----:B------:R-:W-:-:S09]  /*1640*/  VIADD R19, R19, UR6 ;  /* 0x0000000613137c36 */ /* 0x000fd20008000000 */
.L_x_138:
[----:B------:R-:W-:Y:S01]  /*1650*/  SHF.L.U32 R14, R116, 0x1f, RZ ;  /* 0x0000001f740e7819 */ /* 0x000fe200000006ff */
[----:B------:R-:W0:Y:S01]  /*1660*/  LDC R15, c[0x0][0x28c] ;  /* 0x0000a300ff0f7b82 */ /* 0x000e220000000800 */
[----:B------:R-:W-:Y:S01]  /*1670*/  UMOV UR6, URZ ;  /* 0x0000003f00067c82 */ /* 0x000fe20008000000 */
[----:B------:R-:W-:Y:S01]  /*1680*/  UMOV UR17, UR5 ;  /* 0x0000000500117c82 */ /* 0x000fe20008000000 */
[----:B-1----:R-:W1:Y:S01]  /*1690*/  SYNCS.PHASECHK.TRANS64.TRYWAIT P0, [UR15+-0x8], R14 ;  /* 0xfffff80eff0075a7 */ /* 0x002e62000800014f */
[----:B0-----:R-:W-:Y:S01]  /*16a0*/  ISETP.GE.AND P1, PT, R15, 0x1, PT ;  /* 0x000000010f00780c */ /* 0x001fe20003f26270 */
[----:B-1-34-:R-:W-:-:S12]  /*16b0*/  @!P0 BRA `(.L_x_16) ;  /* 0x0000006c00988947 */ /* 0x01afd80003800000 */
.L_x_178:
[----:B------:R-:W-:Y:S01]  /*16c0*/  UMOV UR7, URZ ;  /* 0x0000003f00077c82 */ /* 0x000fe20008000000 */
[----:B------:R-:W-:Y:S01]  /*16d0*/  UMOV UR8, URZ ;  /* 0x0000003f00087c82 */ /* 0x000fe20008000000 */
[----:B------:R-:W-:Y:S02]  /*16e0*/  CS2R R20, SRZ ;  /* 0x0000000000147805 */ /* 0x000fe4000001ff00 */
[----:B------:R-:W-:Y:S02]  /*16f0*/  CS2R R22, SRZ ;  /* 0x0000000000167805 */ /* 0x000fe4000001ff00 */
[----:B------:R-:W-:Y:S02]  /*1700*/  CS2R R72, SRZ ;  /* 0x0000000000487805 */ /* 0x000fe4000001ff00 */
[----:B------:R-:W-:Y:S02]  /*1710*/  CS2R R74, SRZ ;  /* 0x00000000004a7805 */ /* 0x000fe4000001ff00 */
[----:B------:R-:W-:-:S02]  /*1720*/  CS2R R76, SRZ ;  /* 0x00000000004c7805 */ /* 0x000fc4000001ff00 */
[----:B------:R-:W-:Y:S02]  /*1730*/  CS2R R78, SRZ ;  /* 0x00000000004e7805 */ /* 0x000fe4000001ff00 */
        /* <DEDUP_REMOVED lines=17> */
[----:B------:R-:W-:Y:S01]  /*1850*/  CS2R R114, SRZ ;  /* 0x0000000000727805 */ /* 0x000fe2000001ff00 */
[----:B------:R-:W-:Y:S01]  /*1860*/  IMAD.U32 R17, RZ, RZ, UR4 ;  /* 0x00000004ff117e24 */ /* 0x000fe2000f8e00ff */
        /* <DEDUP_REMOVED lines=24> */
[----:B------:R-:W-:Y:S06]  /*19f0*/  @!P1 BRA `(.L_x_17) ;  /* 0x0000000400d89947 */ /* 0x000fec0003800000 */
[----:B------:R-:W-:-:S13]  /*1a00*/  ISETP.NE.AND P1, PT, R117, 0x3, PT ;  /* 0x000000037500780c */ /* 0x000fda0003f25270 */
[----:B------:R-:W-:Y:S05]  /*1a10*/  @!P1 BRA `(.L_x_18) ;  /* 0x0000000000049947 */ /* 0x000fea0003800000 */
[----:B------:R-:W-:Y:S01]  /*1a20*/  BPT.TRAP 0x1 ;  /* 0x000000040000795c */ /* 0x000fe20000300000 */
.L_x_18:
[----:B------:R-:W-:Y:S01]  /*1a30*/  ULEA UR6, UR5, UR12, 0x3 ;  /* 0x0000000c05067291 */ /* 0x000fe2000f8e183f */
[----:B0-----:R-:W-:-:S05]  /*1a40*/  IMAD.U32 R14, RZ, RZ, UR4 ;  /* 0x00000004ff0e7e24 */ /* 0x001fca000f8e00ff */
[----:B------:R-:W-:-:S04]  /*1a50*/  SHF.L.U32 R14, R14, 0x1f, RZ ;  /* 0x0000001f0e0e7819 */ /* 0x000fc800000006ff */
[----:B------:R0:W1:Y:S01]  /*1a60*/  SYNCS.PHASECHK.TRANS64.TRYWAIT P0, [UR6], R14 ;  /* 0x0000000eff0075a7 */ /* 0x0000620008000146 */
[----:B------:R-:W-:Y:S05]  /*1a70*/  @!P1 BRA `(.L_x_19) ;  /* 0x0000000000049947 */ /* 0x000fea0003800000 */
[----:B------:R-:W-:Y:S01]  /*1a80*/  BPT.TRAP 0x1 ;  /* 0x000000040000795c */ /* 0x000fe20000300000 */
.L_x_19:
[----:B-1----:R-:W-:Y:S05]  /*1a90*/  @P0 BRA `(.L_x_20) ;  /* 0x0000000000080947 */ /* 0x002fea0003800000 */
[----:B------:R-:W1:Y:S02]  /*1aa0*/  SYNCS.PHASECHK.TRANS64.TRYWAIT P0, [UR6], R14 ;  /* 0x0000000eff0075a7 */ /* 0x000e640008000146 */
[----:B-1----:R-:W-:Y:S05]  /*1ab0*/  @!P0 BRA `(.L_x_21) ;  /* 0x0000006800b08947 */ /* 0x002fea0003800000 */
.L_x_20:
[----:B------:R-:W-:Y:S01]  /*1ac0*/  UIADD3 UR7, UR12, 0x280, URZ ;  /* 0x000002800c077890 */ /* 0x000fe2000fffe03f */
[----:B------:R-:W-:Y:S01]  /*1ad0*/  WARPGROUP.ARRIVE ;  /* 0x00000000000079c5 */ /* 0x000fe20000000000 */
[----:B------:R-:W-:Y:S01]  /*1ae0*/  UIADD3 UR6, UR12, 0x16280, URZ ;  /* 0x000162800c067890 */ /* 0x000fe2000fffe03f */
[----:B------:R-:W-:Y:S01]  /*1af0*/  CS2R R20, SRZ ;  /* 0x0000000000147805 */ /* 0x000fe2000001ff00 */
[----:B------:R-:W-:Y:S01]  /*1b00*/  USHF.R.U32.HI UR7, URZ, 0x4, UR7 ;  /* 0x000000043f077899 */ /* 0x000fe20008011607 */
[----:B------:R-:W-:Y:S01]  /*1b10*/  CS2R R22, SRZ ;  /* 0x0000000000167805 */ /* 0x000fe2000001ff00 */
[----:B------:R-:W-:Y:S01]  /*1b20*/  USHF.R.U32.HI UR6, URZ, 0x4, UR6 ;  /* 0x000000043f067899 */ /* 0x000fe20008011606 */
[----:B------:R-:W-:Y:S01]  /*1b30*/  CS2R R72, SRZ ;  /* 0x0000000000487805 */ /* 0x000fe2000001ff00 */
[----:B------:R-:W-:Y:S01]  /*1b40*/  ULOP3.LUT UR7, UR7, 0x3fff, URZ, 0xc0, !UPT ;  /* 0x00003fff07077892 */ /* 0x000fe2000f8ec03f */
[----:B------:R-:W-:Y:S01]  /*1b50*/  CS2R R74, SRZ ;  /* 0x00000000004a7805 */ /* 0x000fe2000001ff00 */
[----:B------:R-:W-:Y:S01]  /*1b60*/  ULOP3.LUT UR6, UR6, 0x3fff, URZ, 0xc0, !UPT ;  /* 0x00003fff06067892 */ /* 0x000fe2000f8ec03f */
[----:B------:R-:W-:Y:S01]  /*1b70*/  CS2R R76, SRZ ;  /* 0x00000000004c7805 */ /* 0x000fe2000001ff00 */
[----:B------:R-:W-:Y:S01]  /*1b80*/  ULOP3.LUT UR7, UR7, 0x10000, URZ, 0xfc, !UPT ;  /* 0x0001000007077892 */ /* 0x000fe2000f8efc3f */
[----:B------:R-:W-:Y:S01]  /*1b90*/  CS2R R78, SRZ ;  /* 0x00000000004e7805 */ /* 0x000fe2000001ff00 */
[----:B------:R-:W-:Y:S01]  /*1ba0*/  ULOP3.LUT UR6, UR6, 0x10000, URZ, 0xfc, !UPT ;  /* 0x0001000006067892 */ /* 0x000fe2000f8efc3f */
[----:B------:R-:W-:Y:S01]  /*1bb0*/  CS2R R80, SRZ ;  /* 0x0000000000507805 */ /* 0x000fe2000001ff00 */
[----:B------:R-:W-:Y:S01]  /*1bc0*/  ULEA UR8, UR5, UR7, 0x8 ;  /* 0x0000000705087291 */ /* 0x000fe2000f8e403f */
[----:B------:R-:W-:Y:S01]  /*1bd0*/  CS2R R82, SRZ ;  /* 0x0000000000527805 */ /* 0x000fe2000001ff00 */
[----:B------:R-:W-:Y:S01]  /*1be0*/  UIMAD UR10, UR5, 0x180, UR6 ;  /* 0x00000180050a78a4 */ /* 0x000fe2000f8e0206 */
[----:B------:R-:W-:Y:S01]  /*1bf0*/  CS2R R84, SRZ ;  /* 0x0000000000547805 */ /* 0x000fe2000001ff00 */
[----:B------:R-:W-:Y:S01]  /*1c00*/  UMOV UR9, 0x80000020 ;  /* 0x8000002000097882 */ /* 0x000fe20000000000 */
[----:B------:R-:W-:Y:S01]  /*1c10*/  UMOV UR11, 0x80000020 ;  /* 0x80000020000b7882 */ /* 0x000fe20000000000 */
[----:B------:R-:W-:Y:S01]  /*1c20*/  ULDC UR7, c[0x0][0x50c] ;  /* 0x0001430000077ab9 */ /* 0x000fe20000000800 */
[----:B------:R-:W-:Y:S01]  /*1c30*/  UMOV UR6, 0x2 ;  /* 0x0000000200067882 */ /* 0x000fe20000000000 */
[----:B------:R-:W-:Y:S01]  /*1c40*/  UISETP.NE.AND UP0, UPT, UR7, 0x2, UPT ;  /* 0x000000020700788c */ /* 0x000fe2000bf05270 */
[----:B------:R-:W-:-:S02]  /*1c50*/  CS2R R86, SRZ ;  /* 0x0000000000567805 */ /* 0x000fc4000001ff00 */
[----:B------:R-:W-:Y:S01]  /*1c60*/  CS2R R88, SRZ ;  /* 0x0000000000587805 */ /* 0x000fe2000001ff00 */
[----:B------:R-:W-:Y:S01]  /*1c70*/  QGMMA.64x96x32.F32.E4M3.E4M3 R24, gdesc[UR8], RZ, !UPT ;  /* 0x01600000081879f3 */ /* 0x000fe2000c7008ff */
[----:B------:R-:W-:Y:S01]  /*1c80*/  USEL UR7, URZ, 0x1, UP0 ;  /* 0x000000013f077887 */ /* 0x000fe20008000000 */
[----:B------:R-:W-:Y:S01]  /*1c90*/  CS2R R90, SRZ ;  /* 0x00000000005a7805 */ /* 0x000fe2000001ff00 */
[----:B------:R-:W-:Y:S01]  /*1ca0*/  UIADD3 UR8, UR8, 0x2, URZ ;  /* 0x0000000208087890 */ /* 0x000fe2000fffe03f */
[----:B------:R-:W-:Y:S01]  /*1cb0*/  CS2R R92, SRZ ;  /* 0x00000000005c7805 */ /* 0x000fe2000001ff00 */
[----:B------:R-:W-:Y:S01]  /*1cc0*/  UIADD3 UR10, UR10, 0x2, URZ ;  /* 0x000000020a0a7890 */ /* 0x000fe2000fffe03f */
[----:B------:R-:W-:Y:S02]  /*1cd0*/  CS2R R94, SRZ ;  /* 0x00000000005e7805 */ /* 0x000fe4000001ff00 */
[----:B------:R-:W-:Y:S01]  /*1ce0*/  ISETP.NE.AND P0, PT, RZ, UR7, PT ;  /* 0x00000007ff007c0c */ /* 0x000fe2000bf05270 */
[----:B------:R-:W-:Y:S01]  /*1cf0*/  UMOV UR9, 0x80000020 ;  /* 0x8000002000097882 */ /* 0x000fe20000000000 */
[----:B------:R-:W-:Y:S01]  /*1d00*/  UMOV UR11, 0x80000020 ;  /* 0x80000020000b7882 */ /* 0x000fe20000000000 */
        /* <DEDUP_REMOVED lines=9> */
[----:B------:R-:W-:Y:S01]  /*1da0*/  CS2R R114, SRZ ;  /* 0x0000000000727805 */ /* 0x000fe2000001ff00 */
[----:B------:R-:W-:Y:S01]  /*1db0*/  QGMMA.64x96x32.F32.E4M3.E4M3 R24, gdesc[UR8], R24, gsb0 ;  /* 0x01600000081879f3 */ /* 0x000fe20008000818 */
[----:B------:R-:W-:Y:S05]  /*1dc0*/  @!P0 BRA `(.L_x_22) ;  /* 0x0000000000c88947 */ /* 0x000fea0003800000 */
[----:B------:R-:W-:Y:S02]  /*1dd0*/  WARPGROUP.DEPBAR.LE gsb0, 0x0 ;  /* 0x00008000000079c5 */ /* 0x000fe40000010000 */
[----:B------:R-:W-:-:S01]  /*1de0*/  FADD R115, RZ, R24 ;  /* 0x00000018ff737221 */ /* 0x000fc20000000000 */
[----:B------:R-:W-:Y:S01]  /*1df0*/  FADD R114, RZ, R25 ;  /* 0x00000019ff727221 */ /* 0x000fe20000000000 */
        /* <DEDUP_REMOVED lines=46> */
[----:B------:R-:W-:-:S06]  /*20e0*/  UMOV UR6, URZ ;  /* 0x0000003f00067c82 */ /* 0x000fcc0008000000 */
.L_x_22:
[----:B------:R-:W-:-:S04]  /*20f0*/  UIADD3 UR17, UR5, 0x1, URZ ;  /* 0x0000000105117890 */ /* 0x000fc8000fffe03f */
[----:B------:R-:W-:-:S04]  /*2100*/  UISETP.NE.AND UP0, UPT, UR17, 0x16, UPT ;  /* 0x000000161100788c */ /* 0x000fc8000bf05270 */
[----:B------:R-:W-:Y:S02]  /*2110*/  USEL UR8, URZ, 0x1, UP0 ;  /* 0x000000013f087887 */ /* 0x000fe40008000000 */
[----:B------:R-:W-:Y:S02]  /*2120*/  USEL UR17, UR17, URZ, UP0 ;  /* 0x0000003f11117287 */ /* 0x000fe40008000000 */
[----:B------:R-:W-:-:S06]  /*2130*/  ULOP3.LUT UR8, UR4, UR8, URZ, 0x3c, !UPT ;  /* 0x0000000804087292 */ /* 0x000fcc000f8e3c3f */
[----:B------:R-:W-:Y:S01]  /*2140*/  IMAD.U32 R17, RZ, RZ, UR8 ;  /* 0x00000008ff117e24 */ /* 0x000fe2000f8e00ff */
[----:B------:R-:W-:-:S06]  /*2150*/  UMOV UR8, 0x1 ;  /* 0x0000000100087882 */ /* 0x000fcc0000000000 */
.L_x_17:
[----:B------:R-:W-:-:S06]  /*2160*/  UISETP.GE.AND UP0, UPT, UR14, 0x1, UPT ;  /* 0x000000010e00788c */ /* 0x000fcc000bf06270 */
[----:B------:R-:W-:-:S13]  /*2170*/  PLOP3.LUT P0, PT, PT, PT, UP0, 0x80, 0x0 ;  /* 0x000000000000781c */ /* 0x000fda0003f0f008 */
[----:B------:R-:W-:Y:S05]  /*2180*/  @!P0 BRA `(.L_x_23) ;  /* 0x0000000400c48947 */ /* 0x000fea0003800000 */
[----:B01----:R-:W-:Y:S01]  /*2190*/  IMAD.U32 R14, RZ, RZ, UR14 ;  /* 0x0000000eff0e7e24 */ /* 0x003fe2000f8e00ff */
[----:B------:R-:W-:Y:S01]  /*21a0*/  UMOV UR20, UR5 ;  /* 0x0000000500147c82 */ /* 0x000fe20008000000 */
[----:B------:R-:W-:-:S05]  /*21b0*/  ULDC UR24, c[0x0][0x50c] ;  /* 0x0001430000187ab9 */ /* 0x000fca0000000800 */
.L_x_31:
[----:B------:R-:W-:-:S13]  /*21c0*/  ISETP.NE.AND P1, PT, R117, 0x3, PT ;  /* 0x000000037500780c */ /* 0x000fda0003f25270 */
[----:B01----:R-:W-:Y:S05]  /*21d0*/  @!P1 BRA `(.L_x_24) ;  /* 0x0000000000049947 */ /* 0x003fea0003800000 */
[----:B------:R-:W-:Y:S01]  /*21e0*/  BPT.TRAP 0x1 ;  /* 0x000000040000795c */ /* 0x000fe20000300000 */
.L_x_24:
[----:B------:R-:W-:Y:S01]  /*21f0*/  ULEA UR9, UR17, UR12, 0x3 ;  /* 0x0000000c11097291 */ /* 0x000fe2000f8e183f */
[----:B------:R-:W-:-:S08]  /*2200*/  SHF.L.U32 R15, R17, 0x1f, RZ ;  /* 0x0000001f110f7819 */ /* 0x000fd000000006ff */
[----:B------:R0:W1:Y:S01]  /*2210*/  SYNCS.PHASECHK.TRANS64.TRYWAIT P0, [UR9], R15 ;  /* 0x0000000fff0075a7 */ /* 0x0000620008000149 */
[----:B------:R-:W-:Y:S05]  /*2220*/  @!P1 BRA `(.L_x_25) ;  /* 0x0000000000049947 */ /* 0x000fea0003800000 */
[----:B------:R-:W-:Y:S01]  /*2230*/  BPT.TRAP 0x1 ;  /* 0x000000040000795c */ /* 0x000fe20000300000 */
.L_x_25:
[----:B-1----:R-:W-:Y:S05]  /*2240*/  @P0 BRA `(.L_x_26) ;  /* 0x0000000000080947 */ /* 0x002fea0003800000 */
[----:B------:R-:W1:Y:S02]  /*2250*/  SYNCS.PHASECHK.TRANS64.TRYWAIT P0, [UR9], R15 ;  /* 0x0000000fff0075a7 */ /* 0x000e640008000149 */
[----:B-1----:R-:W-:Y:S05]  /*2260*/  @!P0 BRA `(.L_x_27) ;  /* 0x0000006000dc8947 */ /* 0x002fea0003800000 */
.L_x_26:
[----:B------:R-:W-:Y:S01]  /*2270*/  UIADD3 UR10, UR12, 0x280, URZ ;  /* 0x000002800c0a7890 */ /* 0x000fe2000fffe03f */
[----:B------:R-:W-:Y:S01]  /*2280*/  WARPGROUP.ARRIVE ;  /* 0x00000000000079c5 */ /* 0x000fe20000000000 */
[----:B------:R-:W-:Y:S02]  /*2290*/  UIADD3 UR9, UR12, 0x16280, URZ ;  /* 0x000162800c097890 */ /* 0x000fe4000fffe03f */
[----:B------:R-:W-:Y:S02]  /*22a0*/  UISETP.NE.AND UP0, UPT, UR7, URZ, UPT ;  /* 0x0000003f0700728c */ /* 0x000fe4000bf05270 */
[----:B------:R-:W-:Y:S02]  /*22b0*/  USHF.R.U32.HI UR10, URZ, 0x4, UR10 ;  /* 0x000000043f0a7899 */ /* 0x000fe4000801160a */
[----:B------:R-:W-:Y:S02]  /*22c0*/  USHF.R.U32.HI UR9, URZ, 0x4, UR9 ;  /* 0x000000043f097899 */ /* 0x000fe40008011609 */
[----:B------:R-:W-:-:S02]  /*22d0*/  USEL UR8, UR8, URZ, !UP0 ;  /* 0x0000003f08087287 */ /* 0x000fc4000c000000 */
[----:B------:R-:W-:Y:S02]  /*22e0*/  ULOP3.LUT UR10, UR10, 0x3fff, URZ, 0xc0, !UPT ;  /* 0x00003fff0a0a7892 */ /* 0x000fe4000f8ec03f */
[----:B------:R-:W-:Y:S02]  /*22f0*/  ULOP3.LUT UR9, UR9, 0x3fff, URZ, 0xc0, !UPT ;  /* 0x00003fff09097892 */ /* 0x000fe4000f8ec03f */
[----:B------:R-:W-:Y:S02]  /*2300*/  UISETP.NE.U32.AND UP0, UPT, UR8, URZ, UPT ;  /* 0x0000003f0800728c */ /* 0x000fe4000bf05070 */
[----:B------:R-:W-:Y:S02]  /*2310*/  ULOP3.LUT UR8, UR10, 0x10000, URZ, 0xfc, !UPT ;  /* 0x000100000a087892 */ /* 0x000fe4000f8efc3f */
[----:B------:R-:W-:Y:S02]  /*2320*/  ULOP3.LUT UR9, UR9, 0x10000, URZ, 0xfc, !UPT ;  /* 0x0001000009097892 */ /* 0x000fe4000f8efc3f */
[----:B------:R-:W-:-:S02]  /*2330*/  ULEA UR8, UR17, UR8, 0x8 ;  /* 0x0000000811087291 */ /* 0x000fc4000f8e403f */
[----:B------:R-:W-:Y:S01]  /*2340*/  UIMAD UR10, UR17, 0x180, UR9 ;  /* 0x00000180110a78a4 */ /* 0x000fe2000f8e0209 */
[----:B------:R-:W-:Y:S02]  /*2350*/  UMOV UR11, 0x80000020 ;  /* 0x80000020000b7882 */ /* 0x000fe40000000000 */
[----:B------:R-:W-:Y:S01]  /*2360*/  UMOV UR9, 0x80000020 ;  /* 0x8000002000097882 */ /* 0x000fe20000000000 */
[----:B------:R-:W-:-:S05]  /*2370*/  UIADD3 UR6, UR6, 0x2, URZ ;  /* 0x0000000206067890 */ /* 0x000fca000fffe03f */
[----:B------:R-:W-:Y:S01]  /*2380*/  QGMMA.64x96x32.F32.E4M3.E4M3 R24, gdesc[UR8], R24, UP0 ;  /* 0x01600000081879f3 */ /* 0x000fe2000bf00818 */
[----:B------:R-:W-:Y:S02]  /*2390*/  UIADD3 UR8, UR8, 0x2, URZ ;  /* 0x0000000208087890 */ /* 0x000fe4000fffe03f */
[----:B------:R-:W-:Y:S01]  /*23a0*/  UIADD3 UR10, UR10, 0x2, URZ ;  /* 0x000000020a0a7890 */ /* 0x000fe2000fffe03f */
[----:B------:R-:W-:Y:S01]  /*23b0*/  UMOV UR9, 0x80000020 ;  /* 0x8000002000097882 */ /* 0x000fe20000000000 */
[----:B------:R-:W-:Y:S01]  /*23c0*/  UMOV UR11, 0x80000020 ;  /* 0x80000020000b7882 */ /* 0x000fe20000000000 */
[----:B------:R-:W-:-:S04]  /*23d0*/  UISETP.NE.AND UP0, UPT, UR6, UR24, UPT ;  /* 0x000000180600728c */ /* 0x000fc8000bf05270 */
[----:B------:R-:W-:-:S06]  /*23e0*/  USEL UR7, URZ, 0x1, UP0 ;  /* 0x000000013f077887 */ /* 0x000fcc0008000000 */
[----:B------:R-:W-:Y:S01]  /*23f0*/  ISETP.NE.AND P0, PT, RZ, UR7, PT ;  /* 0x00000007ff007c0c */ /* 0x000fe2000bf05270 */
[----:B------:R-:W-:Y:S03]  /*2400*/  QGMMA.64x96x32.F32.E4M3.E4M3 R24, gdesc[UR8], R24, gsb0 ;  /* 0x01600000081879f3 */ /* 0x000fe60008000818 */
[----:B------:R-:W-:-:S09]  /*2410*/  WARPGROUP.DEPBAR.LE gsb0, 0x1 ;  /* 0x00008000000079c5 */ /* 0x000fd20000010100 */
[----:B------:R-:W-:Y:S05]  /*2420*/  @!P0 BRA `(.L_x_28) ;  /* 0x0000000000c88947 */ /* 0x000fea0003800000 */
[----:B------:R-:W-:Y:S02]  /*2430*/  WARPGROUP.DEPBAR.LE gsb0, 0x0 ;  /* 0x00008000000079c5 */ /* 0x000fe40000010000 */
[----:B------:R-:W-:-:S01]  /*2440*/  FADD R115, R24, R115 ;  /* 0x0000007318737221 */ /* 0x000fc20000000000 */
[----:B------:R-:W-:Y:S01]  /*2450*/  FADD R114, R25, R114 ;  /* 0x0000007219727221 */ /* 0x000fe20000000000 */
        /* <DEDUP_REMOVED lines=46> */
[----:B------:R-:W-:-:S06]  /*2740*/  UMOV UR6, URZ ;  /* 0x0000003f00067c82 */ /* 0x000fcc0008000000 */
.L_x_28:
[----:B------:R-:W-:Y:S05]  /*2750*/  @!P1 BRA `(.L_x_29) ;  /* 0x0000000000049947 */ /* 0x000fea0003800000 */
[----:B------:R-:W-:Y:S01]  /*2760*/  BPT.TRAP 0x1 ;  /* 0x000000040000795c */ /* 0x000fe20000300000 */
.L_x_29:
[----:B------:R-:W-:Y:S01]  /*2770*/  ULEA UR8, UR20, UR12, 0x3 ;  /* 0x0000000c14087291 */ /* 0x000fe2000f8e183f */
[----:B------:R-:W-:-:S03]  /*2780*/  ISETP.GT.U32.AND P0, PT, R7, 0x1, PT ;  /* 0x000000010700780c */ /* 0x000fc60003f04070 */
[----:B------:R-:W-:-:S04]  /*2790*/  UIADD3 UR8, UR8, 0xb0, URZ ;  /* 0x000000b008087890 */ /* 0x000fc8000fffe03f */
[----:B------:R-:W-:-:S09]  /*27a0*/  UPRMT UR8, URZ, 0x654, UR8 ;  /* 0x000006543f087896 */ /* 0x000fd20008000008 */
[----:B------:R-:W-:Y:S01]  /*27b0*/  SYNCS.ARRIVE.TRANS64.RED.A1T0 RZ, [UR8], RZ ;  /* 0x000000ffffff79a7 */ /* 0x000fe20008100408 */
[----:B------:R-:W-:Y:S05]  /*27c0*/  @P0 BRA `(.L_x_30) ;  /* 0x0000000000040947 */ /* 0x000fea0003800000 */
[----:B------:R-:W-:Y:S01]  /*27d0*/  BPT.TRAP 0x1 ;  /* 0x000000040000795c */ /* 0x000fe20000300000 */
.L_x_30:
[----:B------:R-:W-:Y:S01]  /*27e0*/  UIADD3 UR17, UR17, 0x1, URZ ;  /* 0x0000000111117890 */ /* 0x000fe2000fffe03f */
[C---:B------:R-:W-:Y:S01]  /*27f0*/  ISETP.GT.AND P0, PT, R14.reuse, 0x1, PT ;  /* 0x000000010e00780c */ /* 0x040fe20003f04270 */
[----:B------:R-:W-:Y:S01]  /*2800*/  UIADD3 UR20, UR20, 0x1, URZ ;  /* 0x0000000114147890 */ /* 0x000fe2000fffe03f */
[----:B------:R-:W-:Y:S01]  /*2810*/  VIADD R14, R14, 0xffffffff ;  /* 0xffffffff0e0e7836 */ /* 0x000fe20000000000 */
[----:B------:R-:W-:Y:S02]  /*2820*/  UISETP.NE.AND UP0, UPT, UR17, 0x16, UPT ;  /* 0x000000161100788c */ /* 0x000fe4000bf05270 */
[----:B------:R-:W-:Y:S02]  /*2830*/  UISETP.NE.AND UP1, UPT, UR20, 0x16, UPT ;  /* 0x000000161400788c */ /* 0x000fe4000bf25270 */
[----:B------:R-:W-:Y:S02]  /*2840*/  USEL UR8, URZ, 0x1, UP0 ;  /* 0x000000013f087887 */ /* 0x000fe40008000000 */
[----:B------:R-:W-:-:S02]  /*2850*/  USEL UR17, UR17, URZ, UP0 ;  /* 0x0000003f11117287 */ /* 0x000fc40008000000 */
[----:B------:R-:W-:Y:S02]  /*2860*/  USEL UR20, UR20, URZ, UP1 ;  /* 0x0000003f14147287 */ /* 0x000fe40008800000 */
[----:B------:R-:W-:Y:S01]  /*2870*/  LOP3.LUT R17, R17, UR8, RZ, 0x3c, !PT ;  /* 0x0000000811117c12 */ /* 0x000fe2000f8e3cff */
[----:B------:R-:W-:Y:S01]  /*2880*/  UMOV UR8, 0x1 ;  /* 0x0000000100087882 */ /* 0x000fe20000000000 */
[----:B------:R-:W-:Y:S08]  /*2890*/  @P0 BRA `(.L_x_31) ;  /* 0xfffffff800480947 */ /* 0x000ff0000383ffff */
.L_x_23:
[----:B------:R-:W-:Y:S01]  /*28a0*/  UISETP.NE.AND UP0, UPT, UR6, URZ, UPT ;  /* 0x0000003f0600728c */ /* 0x000fe2000bf05270 */
[----:B01----:R-:W0:Y:S01]  /*28b0*/  LDC R14, c[0x0][0x28c] ;  /* 0x0000a300ff0e7b82 */ /* 0x003e220000000800 */
[----:B------:R-:W-:Y:S02]  /*28c0*/  IMAD.U32 R15, RZ, RZ, UR23 ;  /* 0x00000017ff0f7e24 */ /* 0x000fe4000f8e00ff */
[----:B------:R-:W-:-:S06]  /*28d0*/  USEL UR6, URZ, 0x1, !UP0 ;  /* 0x000000013f067887 */ /* 0x000fcc000c000000 */
[----:B------:R-:W-:-:S13]  /*28e0*/  ISETP.NE.AND P0, PT, RZ, UR6, PT ;  /* 0x00000006ff007c0c */ /* 0x000fda000bf05270 */
[----:B------:R-:W-:Y:S05]  /*28f0*/  @!P0 BRA `(.L_x_32) ;  /* 0x0000000000c48947 */ /* 0x000fea0003800000 */
[----:B------:R-:W-:Y:S02]  /*2900*/  WARPGROUP.DEPBAR.LE gsb0, 0x0 ;  /* 0x00008000000079c5 */ /* 0x000fe40000010000 */
[----:B------:R-:W-:Y:S01]  /*2910*/  FADD R115, R24, R115 ;  /* 0x0000007318737221 */ /* 0x000fe20000000000 */
        /* <DEDUP_REMOVED lines=46> */
[----:B------:R-:W-:-:S07]  /*2c00*/  FADD R20, R20, R71 ;  /* 0x0000004714147221 */ /* 0x000fce0000000000 */
.L_x_32:
[----:B0-----:R-:W-:Y:S01]  /*2c10*/  ISETP.GE.AND P0, PT, R14, 0x1, PT ;  /* 0x000000010e00780c */ /* 0x001fe20003f06270 */
[----:B------:R0:W-:Y:S01]  /*2c20*/  SYNCS.ARRIVE.TRANS64.A1T0 RZ, [R15+UR22], RZ ;  /* 0x000000ff0fff79a7 */ /* 0x0001e20008100016 */
[----:B------:R-:W-:-:S11]  /*2c30*/  WARPGROUP.DEPBAR.LE gsb0, 0x0 ;  /* 0x00008000000079c5 */ /* 0x000fd60000010000 */
[----:B------:R-:W-:Y:S05]  /*2c40*/  @!P0 BRA `(.L_x_33) ;  /* 0x0000000000388947 */ /* 0x000fea0003800000 */
[----:B------:R-:W-:-:S13]  /*2c50*/  ISETP.NE.AND P0, PT, R117, 0x3, PT ;  /* 0x000000037500780c */ /* 0x000fda0003f05270 */
[----:B------:R-:W-:Y:S05]  /*2c60*/  @!P0 BRA `(.L_x_34) ;  /* 0x0000000000048947 */ /* 0x000fea0003800000 */
[----:B------:R-:W-:Y:S01]  /*2c70*/  BPT.TRAP 0x1 ;  /* 0x000000040000795c */ /* 0x000fe20000300000 */
.L_x_34:
[----:B------:R-:W-:Y:S01]  /*2c80*/  UIADD3 UR8, UR14, UR5, URZ ;  /* 0x000000050e087290 */ /* 0x000fe2000fffe03f */
[----:B------:R-:W-:-:S03]  /*2c90*/  ISETP.GT.U32.AND P0, PT, R7, 0x1, PT ;  /* 0x000000010700780c */ /* 0x000fc60003f04070 */
[----:B------:R-:W-:-:S04]  /*2ca0*/  UIMAD.WIDE.U32 UR6, UR8, -0x45d1745d, URZ ;  /* 0xba2e8ba3080678a5 */ /* 0x000fc8000f8e003f */
[----:B------:R-:W-:-:S04]  /*2cb0*/  USHF.R.U32.HI UR6, URZ, 0x4, UR7 ;  /* 0x000000043f067899 */ /* 0x000fc80008011607 */
[----:B------:R-:W-:-:S04]  /*2cc0*/  UIMAD UR8, UR6, -0x16, UR8 ;  /* 0xffffffea060878a4 */ /* 0x000fc8000f8e0208 */
[----:B------:R-:W-:-:S04]  /*2cd0*/  ULEA UR8, UR8, UR12, 0x3 ;  /* 0x0000000c08087291 */ /* 0x000fc8000f8e183f */
[----:B------:R-:W-:-:S04]  /*2ce0*/  UIADD3 UR8, UR8, 0xb0, URZ ;  /* 0x000000b008087890 */ /* 0x000fc8000fffe03f */
[----:B------:R-:W-:-:S09]  /*2cf0*/  UPRMT UR8, URZ, 0x654, UR8 ;  /* 0x000006543f087896 */ /* 0x000fd20008000008 */
[----:B------:R-:W-:Y:S01]  /*2d00*/  SYNCS.ARRIVE.TRANS64.RED.A1T0 RZ, [UR8], RZ ;  /* 0x000000ffffff79a7 */ /* 0x000fe20008100408 */
[----:B------:R-:W-:Y:S05]  /*2d10*/  @P0 BRA `(.L_x_33) ;  /* 0x0000000000040947 */ /* 0x000fea0003800000 */
[----:B------:R-:W-:Y:S01]  /*2d20*/  BPT.TRAP 0x1 ;  /* 0x000000040000795c */ /* 0x000fe20000300000 */
.L_x_33:
[----:B------:R-:W-:Y:S01]  /*2d30*/  SHF.L.U32 R14, R116, 0x1f, RZ ;  /* 0x0000001f740e7819 */ /* 0x000fe200000006ff */
[----:B------:R-:W-:Y:S01]  /*2d40*/  UIADD3 UR5, UR21, UR5, URZ ;  /* 0x0000000515057290 */ /* 0x000fe2000fffe03f */
[----:B------:R-:W1:Y:S01]  /*2d50*/  LDC R29, c[0x0][0x288] ;  /* 0x0000a200ff1d7b82 */ /* 0x000e620000000800 */
[----:B------:R-:W-:Y:S01]  /*2d60*/  UISETP.GE.U32.AND UP1, UPT, UR21, 0x16, UPT ;  /* 0x000000161500788c */ /* 0x000fe2000bf26070 */
[----:B------:R-:W-:Y:S01]  /*2d70*/  IMAD.SHL.U32 R24, R18, 0x2, RZ ;  /* 0x0000000212187824 */ /* 0x000fe200078e00ff */
[----:B------:R-:W-:Y:S02]  /*2d80*/  UISETP.GT.U32.AND UP0, UPT, UR5, 0x15, UPT ;  /* 0x000000150500788c */ /* 0x000fe4000bf04070 */
[----:B------:R-:W-:Y:S02]  /*2d90*/  UIMAD.WIDE.U32 UR6, UR5, -0x45d1745d, URZ ;  /* 0xba2e8ba3050678a5 */ /* 0x000fe4000f8e003f */
[----:B------:R-:W-:Y:S01]  /*2da0*/  UISETP.LT.U32.AND UP0, UPT, UR21, 0x16, UP0 ;  /* 0x000000161500788c */ /* 0x000fe20008701070 */
[----:B------:R-:W2:Y:S01]  /*2db0*/  SYNCS.PHASECHK.TRANS64.TRYWAIT P0, [UR15+0x8], R14 ;  /* 0x0000080eff0075a7 */ /* 0x000ea2000800014f */
[----:B------:R-:W-:Y:S01]  /*2dc0*/  USHF.R.U32.HI UR6, URZ, 0x4, UR7 ;  /* 0x000000043f067899 */ /* 0x000fe20008011607 */
[----:B------:R-:W-:Y:S01]  /*2dd0*/  SHF.R.S32.HI R25, RZ, 0x1f, R24 ;  /* 0x0000001fff197819 */ /* 0x000fe20000011418 */
[----:B------:R-:W-:-:S02]  /*2de0*/  USEL UR8, URZ, 0x1, !UP0 ;  /* 0x000000013f087887 */ /* 0x000fc4000c000000 */
[----:B------:R-:W-:Y:S02]  /*2df0*/  UIMAD UR5, UR6, -0x16, UR5 ;  /* 0xffffffea060578a4 */ /* 0x000fe4000f8e0205 */
[----:B------:R-:W-:-:S04]  /*2e00*/  ULOP3.LUT UR4, UR4, UR8, URZ, 0x3c, !UPT ;  /* 0x0000000804047292 */ /* 0x000fc8000f8e3c3f */
[----:B------:R-:W-:Y:S01]  /*2e10*/  @UP1 ULOP3.LUT UR4, UR4, 0x1, UR6, 0x78, !UPT ;  /* 0x0000000104041892 */ /* 0x000fe2000f8e7806 */
[----:B-12---:R-:W-:Y:S11]  /*2e20*/  @!P0 BRA `(.L_x_35) ;  /* 0x0000005800048947 */ /* 0x006ff60003800000 */
.L_x_179:
[----:B------:R-:W-:Y:S01]  /*2e30*/  IMAD.SHL.U32 R28, R6, 0x40, RZ ;  /* 0x00000040061c7824 */ /* 0x000fe200078e00ff */
[----:B------:R-:W-:Y:S01]  /*2e40*/  ULDC UR8, c[0x0][0x284] ;  /* 0x0000a10000087ab9 */ /* 0x000fe20000000800 */
[----:B------:R-:W-:Y:S01]  /*2e50*/  IMAD R33, R5, 0x60, RZ ;  /* 0x0000006005217824 */ /* 0x000fe200078e02ff */
[----:B------:R-:W-:Y:S01]  /*2e60*/  SHF.R.S32.HI R34, RZ, 0x1f, R4 ;  /* 0x0000001fff227819 */ /* 0x000fe20000011404 */
[----:B------:R-:W-:Y:S01]  /*2e70*/  ULDC.64 UR6, c[0x0][0x5d0] ;  /* 0x0001740000067ab9 */ /* 0x000fe20000000a00 */
[----:B------:R-:W-:Y:S01]  /*2e80*/  ISETP.GE.AND P0, PT, R28, UR8, PT ;  /* 0x000000081c007c0c */ /* 0x000fe2000bf06270 */
[----:B0-----:R-:W-:Y:S01]  /*2e90*/  IMAD.WIDE.U32 R14, R4, UR6, R24 ;  /* 0x00000006040e7c25 */ /* 0x001fe2000f8e0018 */
[----:B------:R-:W-:Y:S02]  /*2ea0*/  SHF.R.S32.HI R32, RZ, 0x1f, R33 ;  /* 0x0000001fff207819 */ /* 0x000fe40000011421 */
[C---:B------:R-:W-:Y:S01]  /*2eb0*/  ISETP.GE.OR P0, PT, R33.reuse, R29, P0 ;  /* 0x0000001d2100720c */ /* 0x040fe20000706670 */
[----:B------:R-:W-:Y:S01]  /*2ec0*/  IMAD R5, R34, UR6, RZ ;  /* 0x0000000622057c24 */ /* 0x000fe2000f8e02ff */
[----:B------:R-:W-:-:S03]  /*2ed0*/  IADD3 R14, P1, R33, R14, RZ ;  /* 0x0000000e210e7210 */ /* 0x000fc60007f3e0ff */
[----:B------:R-:W-:-:S05]  /*2ee0*/  IMAD R5, R4, UR7, R5 ;  /* 0x0000000704057c24 */ /* 0x000fca000f8e0205 */
[----:B------:R-:W-:-:S03]  /*2ef0*/  IADD3.X R15, R32, R15, R5, P1, !PT ;  /* 0x0000000f200f7210 */ /* 0x000fc60000ffe405 */
[----:B------:R-:W-:Y:S05]  /*2f00*/  @P0 BRA `(.L_x_36) ;  /* 0x0000003400780947 */ /* 0x000fea0003800000 */
[----:B------:R-:W0:Y:S01]  /*2f10*/  LDC.64 R30, c[0x0][0x5c8] ;  /* 0x00017200ff1e7b82 */ /* 0x000e220000000a00 */
[----:B------:R-:W-:Y:S01]  /*2f20*/  IMAD.WIDE R26, R6, 0x40, R10 ;  /* 0x00000040061a7825 */ /* 0x000fe200078e020a */
[----:B------:R-:W-:Y:S01]  /*2f30*/  ULDC.64 UR6, c[0x0][0x5c0] ;  /* 0x0001700000067ab9 */ /* 0x000fe20000000a00 */
[----:B------:R-:W-:Y:S02]  /*2f40*/  BSSY B0, `(.L_x_36) ;  /* 0x000035a000007945 */ /* 0x000fe40003800000 */
[----:B------:R-:W-:-:S04]  /*2f50*/  IMAD R6, R18, -0x2, R29 ;  /* 0xfffffffe12067824 */ /* 0x000fc800078e021d */
[----:B------:R-:W-:Y:S02]  /*2f60*/  IMAD.IADD R6, R6, 0x1, -R33 ;  /* 0x0000000106067824 */ /* 0x000fe400078e0a21 */
[-C--:B0-----:R-:W-:Y:S02]  /*2f70*/  IMAD R5, R27, R30.reuse, RZ ;  /* 0x0000001e1b057224 */ /* 0x081fe400078e02ff */
[----:B------:R-:W-:-:S04]  /*2f80*/  IMAD.WIDE.U32 R14, R26, R30, R14 ;  /* 0x0000001e1a0e7225 */ /* 0x000fc800078e000e */
[----:B------:R-:W-:Y:S01]  /*2f90*/  IMAD R17, R26, R31, R5 ;  /* 0x0000001f1a117224 */ /* 0x000fe200078e0205 */
[----:B------:R-:W-:Y:S02]  /*2fa0*/  LEA R5, P0, R30, R14, 0x3 ;  /* 0x0000000e1e057211 */ /* 0x000fe400078018ff */
[----:B------:R-:W-:Y:S01]  /*2fb0*/  IADD3 R16, P1, R14, UR6, RZ ;  /* 0x000000060e107c10 */ /* 0x000fe2000ff3e0ff */
[----:B------:R-:W-:Y:S01]  /*2fc0*/  IMAD.IADD R17, R15, 0x1, R17 ;  /* 0x000000010f117824 */ /* 0x000fe200078e0211 */
[----:B------:R-:W-:-:S04]  /*2fd0*/  IADD3 R14, P3, R5, UR6, RZ ;  /* 0x00000006050e7c10 */ /* 0x000fc8000ff7e0ff */
[----:B------:R-:W-:Y:S01]  /*2fe0*/  LEA.HI.X R5, R30, R17, R31, 0x3, P0 ;  /* 0x000000111e057211 */ /* 0x000fe200000f1c1f */
[----:B------:R-:W-:Y:S01]  /*2ff0*/  IMAD.IADD R30, R19, 0x1, -R28 ;  /* 0x00000001131e7824 */ /* 0x000fe200078e0a1c */
[----:B-----5:R-:W-:Y:S02]  /*3000*/  FSETP.NEU.AND P0, PT, R13, RZ, PT ;  /* 0x000000ff0d00720b */ /* 0x020fe40003f0d000 */
[----:B------:R-:W-:Y:S02]  /*3010*/  IADD3.X R17, R17, UR7, RZ, P1, !PT ;  /* 0x0000000711117c10 */ /* 0x000fe40008ffe4ff */
[----:B------:R-:W-:-:S09]  /*3020*/  IADD3.X R15, R5, UR7, RZ, P3, !PT ;  /* 0x00000007050f7c10 */ /* 0x000fd20009ffe4ff */
[----:B------:R-:W-:Y:S05]  /*3030*/  @!P0 BRA `(.L_x_37) ;  /* 0x0000002800208947 */ /* 0x000fea0003800000 */
[----:B------:R-:W-:Y:S01]  /*3040*/  ULDC.64 UR6, c[0x0][0x5b8] ;  /* 0x00016e0000067ab9 */ /* 0x000fe20000000a00 */
[----:B------:R-:W-:Y:S01]  /*3050*/  ULDC.64 UR8, c[0x0][0x5a8] ;  /* 0x00016a0000087ab9 */ /* 0x000fe20000000a00 */
[----:B------:R-:W-:Y:S01]  /*3060*/  IMAD.WIDE.U32 R24, R4, UR6, R24 ;  /* 0x0000000604187c25 */ /* 0x000fe2000f8e0018 */
[----:B------:R-:W-:Y:S01]  /*3070*/  BSSY B1, `(.L_x_38) ;  /* 0x0000010000017945 */ /* 0x000fe20003800000 */
[----:B------:R-:W-:Y:S02]  /*3080*/  PRMT R28, RZ, 0x7610, R28 ;  /* 0x00007610ff1c7816 */ /* 0x000fe4000000001c */
[----:B------:R-:W-:Y:S01]  /*3090*/  IMAD R5, R34, UR6, RZ ;  /* 0x0000000622057c24 */ /* 0x000fe2000f8e02ff */
[----:B------:R-:W-:-:S03]  /*30a0*/  IADD3 R24, P0, R33, R24, RZ ;  /* 0x0000001821187210 */ /* 0x000fc60007f1e0ff */
[----:B------:R-:W-:Y:S01]  /*30b0*/  IMAD R5, R4, UR7, R5 ;  /* 0x0000000704057c24 */ /* 0x000fe2000f8e0205 */
[----:B------:R-:W-:Y:S02]  /*30c0*/  ULDC.64 UR6, c[0x0][0x5b0] ;  /* 0x00016c0000067ab9 */ /* 0x000fe40000000a00 */
[----:B------:R-:W-:Y:S02]  /*30d0*/  IMAD R29, R27, UR6, RZ ;  /* 0x000000061b1d7c24 */ /* 0x000fe4000f8e02ff */
[----:B------:R-:W-:Y:S02]  /*30e0*/  IADD3.X R25, R32, R25, R5, P0, !PT ;  /* 0x0000001920197210 */ /* 0x000fe400007fe405 */
[----:B------:R-:W-:Y:S01]  /*30f0*/  ISETP.GE.AND P0, PT, R30, 0x1, PT ;  /* 0x000000011e00780c */ /* 0x000fe20003f06270 */
[C---:B------:R-:W-:Y:S02]  /*3100*/  IMAD R29, R26.reuse, UR7, R29 ;  /* 0x000000071a1d7c24 */ /* 0x040fe4000f8e021d */
[----:B------:R-:W-:Y:S01]  /*3110*/  IMAD.WIDE.U32 R4, R26, UR6, R24 ;  /* 0x000000061a047c25 */ /* 0x000fe2000f8e0018 */
[----:B------:R-:W-:-:S02]  /*3120*/  ISETP.LT.OR P4, PT, R6, 0x1, !P0 ;  /* 0x000000010600780c */ /* 0x000fc40004781670 */
[----:B------:R-:W-:-:S04]  /*3130*/  IADD3 R4, P1, R4, UR8, RZ ;  /* 0x0000000804047c10 */ /* 0x000fc8000ff3e0ff */
[----:B------:R-:W-:-:S07]  /*3140*/  IADD3.X R5, R5, UR9, R29, P1, !PT ;  /* 0x0000000905057c10 */ /* 0x000fce0008ffe41d */
[----:B------:R-:W-:Y:S05]  /*3150*/  @P4 BRA `(.L_x_39) ;  /* 0x0000000000044947 */ /* 0x000fea0003800000 */
[----:B------:R0:W5:Y:S02]  /*3160*/  LDG.E.U8 R28, desc[UR18][R4.64] ;  /* 0x00000012041c7981 */ /* 0x000164000c1e1100 */
.L_x_39:
[----:B------:R-:W-:Y:S05]  /*3170*/  BSYNC B1 ;  /* 0x0000000000017941 */ /* 0x000fea0003800000 */
.L_x_38:
[----:B-----5:R-:W-:Y:S01]  /*3180*/  LOP3.LUT R28, R28, 0xff, RZ, 0xc0, !PT ;  /* 0x000000ff1c1c7812 */ /* 0x020fe200078ec0ff */
[----:B------:R-:W-:Y:S01]  /*3190*/  BSSY B1, `(.L_x_40) ;  /* 0x000000b000017945 */ /* 0x000fe20003800000 */
[----:B------:R-:W-:Y:S02]  /*31a0*/  ISETP.LT.OR P3, PT, R6, 0x2, !P0 ;  /* 0x000000020600780c */ /* 0x000fe40004761670 */
[----:B------:R-:W-:-:S05]  /*31b0*/  F2FP.F16.E4M3.UNPACK_B R28, R28 ;  /* 0x0000001cff1c723e */ /* 0x000fca00020006ff */
[----:B------:R-:W-:-:S05]  /*31c0*/  HADD2.F32 R28, -RZ, R28.H0_H0 ;  /* 0x2000001cff1c7230 */ /* 0x000fca0000004100 */
[----:B------:R-:W-:-:S04]  /*31d0*/  FMUL R28, R28, R13 ;  /* 0x0000000d1c1c7220 */ /* 0x000fc80000400000 */
[----:B------:R-:W-:-:S05]  /*31e0*/  FFMA R28, R115, R12, R28 ;  /* 0x0000000c731c7223 */ /* 0x000fca000000001c */
[----:B------:R-:W-:Y:S02]  /*31f0*/  F2FP.SATFINITE.E4M3.F32.PACK_AB_MERGE_C R29, RZ, R28, RZ ;  /* 0x0000001cff1d723e */ /* 0x000fe400048070ff */
[----:B------:R-:W-:-:S03]  /*3200*/  PRMT R28, RZ, 0x7610, R28 ;  /* 0x00007610ff1c7816 */ /* 0x000fc6000000001c */
[----:B------:R1:W-:Y:S01]  /*3210*/  @!P4 STG.E.U8 desc[UR18][R16.64], R29 ;  /* 0x0000001d1000c986 */ /* 0x0003e2000c101112 */
[----:B------:R-:W-:Y:S05]  /*3220*/  @P3 BRA `(.L_x_41) ;  /* 0x0000000000043947 */ /* 0x000fea0003800000 */
[----:B------:R2:W5:Y:S02]  /*3230*/  LDG.E.U8 R28, desc[UR18][R4.64+0x1] ;  /* 0x00000112041c7981 */ /* 0x000564000c1e1100 */
.L_x_41:
[----:B------:R-:W-:Y:S05]  /*3240*/  BSYNC B1 ;  /* 0x0000000000017941 */ /* 0x000fea0003800000 */
.L_x_40:
[----:B-----5:R-:W-:Y:S01]  /*3250*/  LOP3.LUT R28, R28, 0xff, RZ, 0xc0, !PT ;  /* 0x000000ff1c1c7812 */ /* 0x020fe200078ec0ff */
[----:B------:R-:W-:Y:S01]  /*3260*/  BSSY B1, `(.L_x_42) ;  /* 0x0000013000017945 */ /* 0x000fe20003800000 */
[----:B-1----:R-:W-:Y:S02]  /*3270*/  IADD3 R29, P1, R26, 0x8, RZ ;  /* 0x000000081a1d7810 */ /* 0x002fe40007f3e0ff */
[----:B------:R-:W-:-:S03]  /*3280*/  F2FP.F16.E4M3.UNPACK_B R28, R28 ;  /* 0x0000001cff1c723e */ /* 0x000fc600020006ff */
[----:B------:R-:W-:Y:S01]  /*3290*/  IMAD.X R26, RZ, RZ, R27, P1 ;  /* 0x000000ffff1a7224 */ /* 0x000fe200008e061b */
[----:B------:R-:W-:Y:S01]  /*32a0*/  ISETP.GE.AND P1, PT, R30, 0x9, PT ;  /* 0x000000091e00780c */ /* 0x000fe20003f26270 */
[----:B------:R-:W-:Y:S02]  /*32b0*/  HADD2.F32 R28, -RZ, R28.H0_H0 ;  /* 0x2000001cff1c7230 */ /* 0x000fe40000004100 */
[----:B------:R-:W-:Y:S01]  /*32c0*/  IMAD R26, R26, UR6, RZ ;  /* 0x000000061a1a7c24 */ /* 0x000fe2000f8e02ff */
[----:B------:R-:W-:Y:S01]  /*32d0*/  ISETP.LT.OR P5, PT, R6, 0x1, !P1 ;  /* 0x000000010600780c */ /* 0x000fe20004fa1670 */
[----:B------:R-:W-:-:S04]  /*32e0*/  IMAD.WIDE.U32 R24, R29, UR6, R24 ;  /* 0x000000061d187c25 */ /* 0x000fc8000f8e0018 */
[----:B------:R-:W-:Y:S01]  /*32f0*/  FMUL R27, R28, R13 ;  /* 0x0000000d1c1b7220 */ /* 0x000fe20000400000 */
[----:B------:R-:W-:-:S03]  /*3300*/  IMAD R29, R29, UR7, R26 ;  /* 0x000000071d1d7c24 */ /* 0x000fc6000f8e021a */
[----:B------:R-:W-:Y:S01]  /*3310*/  FFMA R27, R114, R12, R27 ;  /* 0x0000000c721b7223 */ /* 0x000fe2000000001b */
[----:B------:R-:W-:Y:S02]  /*3320*/  IADD3 R24, P4, R24, UR8, RZ ;  /* 0x0000000818187c10 */ /* 0x000fe4000ff9e0ff */
[----:B------:R-:W-:Y:S02]  /*3330*/  PRMT R26, RZ, 0x7610, R26 ;  /* 0x00007610ff1a7816 */ /* 0x000fe4000000001a */
[----:B------:R-:W-:Y:S02]  /*3340*/  F2FP.SATFINITE.E4M3.F32.PACK_AB_MERGE_C R27, RZ, R27, RZ ;  /* 0x0000001bff1b723e */ /* 0x000fe400048070ff */
[----:B------:R-:W-:-:S03]  /*3350*/  IADD3.X R25, R25, UR9, R29, P4, !PT ;  /* 0x0000000919197c10 */ /* 0x000fc6000a7fe41d */
[----:B------:R1:W-:Y:S01]  /*3360*/  @!P3 STG.E.U8 desc[UR18][R16.64+0x1], R27 ;  /* 0x0000011b1000b986 */ /* 0x0003e2000c101112 */
[----:B------:R-:W-:Y:S05]  /*3370*/  @P5 BRA `(.L_x_43) ;  /* 0x0000000000045947 */ /* 0x000fea0003800000 */
[----:B------:R3:W5:Y:S02]  /*3380*/  LDG.E.U8 R26, desc[UR18][R24.64] ;  /* 0x00000012181a7981 */ /* 0x000764000c1e1100 */
.L_x_43:
[----:B------:R-:W-:Y:S05]  /*3390*/  BSYNC B1 ;  /* 0x0000000000017941 */ /* 0x000fea0003800000 */
.L_x_42:
[----:B-----5:R-:W-:Y:S01]  /*33a0*/  LOP3.LUT R26, R26, 0xff, RZ, 0xc0, !PT ;  /* 0x000000ff1a1a7812 */ /* 0x020fe200078ec0ff */
[----:B------:R-:W-:Y:S01]  /*33b0*/  BSSY B1, `(.L_x_44) ;  /* 0x000000b000017945 */ /* 0x000fe20003800000 */
[----:B------:R-:W-:Y:S02]  /*33c0*/  ISETP.LT.OR P3, PT, R6, 0x2, !P1 ;  /* 0x000000020600780c */ /* 0x000fe40004f61670 */
[----:B------:R-:W-:-:S05]  /*33d0*/  F2FP.F16.E4M3.UNPACK_B R26, R26 ;  /* 0x0000001aff1a723e */ /* 0x000fca00020006ff */
[----:B------:R-:W-:-:S05]  /*33e0*/  HADD2.F32 R26, -RZ, R26.H0_H0 ;  /* 0x2000001aff1a7230 */ /* 0x000fca0000004100 */
[----:B------:R-:W-:-:S04]  /*33f0*/  FMUL R26, R26, R13 ;  /* 0x0000000d1a1a7220 */ /* 0x000fc80000400000 */
[----:B------:R-:W-:-:S05]  /*3400*/  FFMA R26, R113, R12, R26 ;  /* 0x0000000c711a7223 */ /* 0x000fca000000001a */
[----:B-1----:R-:W-:Y:S02]  /*3410*/  F2FP.SATFINITE.E4M3.F32.PACK_AB_MERGE_C R27, RZ, R26, RZ ;  /* 0x0000001aff1b723e */ /* 0x002fe400048070ff */
[----:B------:R-:W-:-:S03]  /*3420*/  PRMT R26, RZ, 0x7610, R26 ;  /* 0x00007610ff1a7816 */ /* 0x000fc6000000001a */
[----:B------:R1:W-:Y:S01]  /*3430*/  @!P5 STG.E.U8 desc[UR18][R14.64], R27 ;  /* 0x0000001b0e00d986 */ /* 0x0003e2000c101112 */
[----:B------:R-:W-:Y:S05]  /*3440*/  @P3 BRA `(.L_x_45) ;  /* 0x0000000000043947 */ /* 0x000fea0003800000 */
[----:B------:R4:W5:Y:S02]  /*3450*/  LDG.E.U8 R26, desc[UR18][R24.64+0x1] ;  /* 0x00000112181a7981 */ /* 0x000964000c1e1100 */
.L_x_45:
[----:B------:R-:W-:Y:S05]  /*3460*/  BSYNC B1 ;  /* 0x0000000000017941 */ /* 0x000fea0003800000 */
.L_x_44:
[----:B-----5:R-:W-:Y:S01]  /*3470*/  LOP3.LUT R26, R26, 0xff, RZ, 0xc0, !PT ;  /* 0x000000ff1a1a7812 */ /* 0x020fe200078ec0ff */
[----:B------:R-:W-:Y:S01]  /*3480*/  BSSY B1, `(.L_x_46) ;  /* 0x000000b000017945 */ /* 0x000fe20003800000 */
[----:B------:R-:W-:Y:S02]  /*3490*/  ISETP.LT.OR P4, PT, R6, 0x9, !P0 ;  /* 0x000000090600780c */ /* 0x000fe40004781670 */
[----:B------:R-:W-:-:S05]  /*34a0*/  F2FP.F16.E4M3.UNPACK_B R26, R26 ;  /* 0x0000001aff1a723e */ /* 0x000fca00020006ff */
[----:B------:R-:W-:-:S05]  /*34b0*/  HADD2.F32 R26, -RZ, R26.H0_H0 ;  /* 0x2000001aff1a7230 */ /* 0x000fca0000004100 */
[----:B-1----:R-:W-:Y:S01]  /*34c0*/  FMUL R27, R26, R13 ;  /* 0x0000000d1a1b7220 */ /* 0x002fe20000400000 */
[----:B------:R-:W-:-:S03]  /*34d0*/  PRMT R26, RZ, 0x7610, R26 ;  /* 0x00007610ff1a7816 */ /* 0x000fc6000000001a */
[----:B------:R-:W-:-:S05]  /*34e0*/  FFMA R27, R112, R12, R27 ;  /* 0x0000000c701b7223 */ /* 0x000fca000000001b */
[----:B------:R-:W-:-:S05]  /*34f0*/  F2FP.SATFINITE.E4M3.F32.PACK_AB_MERGE_C R27, RZ, R27, RZ ;  /* 0x0000001bff1b723e */ /* 0x000fca00048070ff */
[----:B------:R1:W-:Y:S01]  /*3500*/  @!P3 STG.E.U8 desc[UR18][R14.64+0x1], R27 ;  /* 0x0000011b0e00b986 */ /* 0x0003e2000c101112 */
[----:B------:R-:W-:Y:S05]  /*3510*/  @P4 BRA `(.L_x_47) ;  /* 0x0000000000044947 */ /* 0x000fea0003800000 */
[----:B------:R0:W5:Y:S02]  /*3520*/  LDG.E.U8 R26, desc[UR18][R4.64+0x8] ;  /* 0x00000812041a7981 */ /* 0x000164000c1e1100 */
.L_x_47:
[----:B------:R-:W-:Y:S05]  /*3530*/  BSYNC B1 ;  /* 0x0000000000017941 */ /* 0x000fea0003800000 */
.L_x_46:
        /* <DEDUP_REMOVED lines=12> */
.L_x_49:
[----:B------:R-:W-:Y:S05]  /*3600*/  BSYNC B1 ;  /* 0x0000000000017941 */ /* 0x000fea0003800000 */
.L_x_48:
        /* <DEDUP_REMOVED lines=12> */
.L_x_51:
[----:B------:R-:W-:Y:S05]  /*36d0*/  BSYNC B1 ;  /* 0x0000000000017941 */ /* 0x000fea0003800000 */
.L_x_50:
        /* <DEDUP_REMOVED lines=12> */
.L_x_53:
[----:B------:R-:W-:Y:S05]  /*37a0*/  BSYNC B1 ;  /* 0x0000000000017941 */ /* 0x000fea0003800000 */
.L_x_52:
        /* <DEDUP_REMOVED lines=12> */
.L_x_55:
[----:B------:R-:W-:Y:S05]  /*3870*/  BSYNC B1 ;  /* 0x0000000000017941 */ /* 0x000fea0003800000 */
.L_x_54:
        /* <DEDUP_REMOVED lines=12> */
.L_x_57:
[----:B------:R-:W-:Y:S05]  /*3940*/  BSYNC B1 ;  /* 0x0000000000017941 */ /* 0x000fea0003800000 */
.L_x_56:
        /* <DEDUP_REMOVED lines=12> */
.L_x_59:
[----:B------:R-:W-:Y:S05]  /*3a10*/  BSYNC B1 ;  /* 0x0000000000017941 */ /* 0x000fea0003800000 */
.L_x_58:
        /* <DEDUP_REMOVED lines=12> */
.L_x_61:
[----:B------:R-:W-:Y:S05]  /*3ae0*/  BSYNC B1 ;  /* 0x0000000000017941 */ /* 0x000fea0003800000 */
.L_x_60:
        /* <DEDUP_REMOVED lines=12> */
.L_x_63:
[----:B------:R-:W-:Y:S05]  /*3bb0*/  BSYNC B1 ;  /* 0x0000000000017941 */ /* 0x000fea0003800000 */
.L_x_62:
        /* <DEDUP_REMOVED lines=12> */
.L_x_65:
[----:B------:R-:W-:Y:S05]  /*3c80*/  BSYNC B1 ;  /* 0x0000000000017941 */ /* 0x000fea0003800000 */
.L_x_64:
        /* <DEDUP_REMOVED lines=12> */
.L_x_67:
[----:B------:R-:W-:Y:S05]  /*3d50*/  BSYNC B1 ;  /* 0x0000000000017941 */ /* 0x000fea0003800000 */
.L_x_66:
        /* <DEDUP_REMOVED lines=12> */
.L_x_69:
[----:B------:R-:W-:Y:S05]  /*3e20*/  BSYNC B1 ;  /* 0x0000000000017941 */ /* 0x000fea0003800000 */
.L_x_68:
        /* <DEDUP_REMOVED lines=12> */
.L_x_71:
[----:B------:R-:W-:Y:S05]  /*3ef0*/  BSYNC B1 ;  /* 0x0000000000017941 */ /* 0x000fea0003800000 */
.L_x_70:
        /* <DEDUP_REMOVED lines=12> */
.L_x_73:
[----:B------:R-:W-:Y:S05]  /*3fc0*/  BSYNC B1 ;  /* 0x0000000000017941 */ /* 0x000fea0003800000 */
.L_x_72:
        /* <DEDUP_REMOVED lines=12> */
.L_x_75:
[----:B------:R-:W-:Y:S05]  /*4090*/  BSYNC B1 ;  /* 0x0000000000017941 */ /* 0x000fea0003800000 */
.L_x_74:
        /* <DEDUP_REMOVED lines=12> */
.L_x_77:
[----:B------:R-:W-:Y:S05]  /*4160*/  BSYNC B1 ;  /* 0x0000000000017941 */ /* 0x000fea0003800000 */
.L_x_76:
        /* <DEDUP_REMOVED lines=12> */
.L_x_79:
[----:B------:R-:W-:Y:S05]  /*4230*/  BSYNC B1 ;  /* 0x0000000000017941 */ /* 0x000fea0003800000 */
.L_x_78:
        /* <DEDUP_REMOVED lines=12> */
.L_x_81:
[----:B------:R-:W-:Y:S05]  /*4300*/  BSYNC B1 ;  /* 0x0000000000017941 */ /* 0x000fea0003800000 */
.L_x_80:
        /* <DEDUP_REMOVED lines=12> */
.L_x_83:
[----:B------:R-:W-:Y:S05]  /*43d0*/  BSYNC B1 ;  /* 0x0000000000017941 */ /* 0x000fea0003800000 */
.L_x_82:
        /* <DEDUP_REMOVED lines=12> */
.L_x_85:
[----:B------:R-:W-:Y:S05]  /*44a0*/  BSYNC B1 ;  /* 0x0000000000017941 */ /* 0x000fea0003800000 */
.L_x_84:
        /* <DEDUP_REMOVED lines=12> */
.L_x_87:
[----:B------:R-:W-:Y:S05]  /*4570*/  BSYNC B1 ;  /* 0x0000000000017941 */ /* 0x000fea0003800000 */
.L_x_86:
        /* <DEDUP_REMOVED lines=12> */
.L_x_89:
[----:B------:R-:W-:Y:S05]  /*4640*/  BSYNC B1 ;  /* 0x0000000000017941 */ /* 0x000fea0003800000 */
.L_x_88:
        /* <DEDUP_REMOVED lines=12> */
.L_x_91:
[----:B------:R-:W-:Y:S05]  /*4710*/  BSYNC B1 ;  /* 0x0000000000017941 */ /* 0x000fea0003800000 */
.L_x_90:
        /* <DEDUP_REMOVED lines=12> */
.L_x_93:
[----:B------:R-:W-:Y:S05]  /*47e0*/  BSYNC B1 ;  /* 0x0000000000017941 */ /* 0x000fea0003800000 */
.L_x_92:
        /* <DEDUP_REMOVED lines=12> */
.L_x_95:
[----:B------:R-:W-:Y:S05]  /*48b0*/  BSYNC B1 ;  /* 0x0000000000017941 */ /* 0x000fea0003800000 */
.L_x_94:
        /* <DEDUP_REMOVED lines=12> */
.L_x_97:
[----:B------:R-:W-:Y:S05]  /*4980*/  BSYNC B1 ;  /* 0x0000000000017941 */ /* 0x000fea0003800000 */
.L_x_96:
        /* <DEDUP_REMOVED lines=12> */
.L_x_99:
[----:B------:R-:W-:Y:S05]  /*4a50*/  BSYNC B1 ;  /* 0x0000000000017941 */ /* 0x000fea0003800000 */
.L_x_98:
        /* <DEDUP_REMOVED lines=12> */
.L_x_101:
[----:B------:R-:W-:Y:S05]  /*4b20*/  BSYNC B1 ;  /* 0x0000000000017941 */ /* 0x000fea0003800000 */
.L_x_100:
        /* <DEDUP_REMOVED lines=12> */
.L_x_103:
[----:B------:R-:W-:Y:S05]  /*4bf0*/  BSYNC B1 ;  /* 0x0000000000017941 */ /* 0x000fea0003800000 */
.L_x_102:
        /* <DEDUP_REMOVED lines=12> */
.L_x_105:
[----:B------:R-:W-:Y:S05]  /*4cc0*/  BSYNC B1 ;  /* 0x0000000000017941 */ /* 0x000fea0003800000 */
.L_x_104:
        /* <DEDUP_REMOVED lines=12> */
.L_x_107:
[----:B------:R-:W-:Y:S05]  /*4d90*/  BSYNC B1 ;  /* 0x0000000000017941 */ /* 0x000fea0003800000 */
.L_x_106:
        /* <DEDUP_REMOVED lines=12> */
.L_x_109:
[----:B------:R-:W-:Y:S05]  /*4e60*/  BSYNC B1 ;  /* 0x0000000000017941 */ /* 0x000fea0003800000 */
.L_x_108:
        /* <DEDUP_REMOVED lines=12> */
.L_x_111:
[----:B------:R-:W-:Y:S05]  /*4f30*/  BSYNC B1 ;  /* 0x0000000000017941 */ /* 0x000fea0003800000 */
.L_x_110:
        /* <DEDUP_REMOVED lines=12> */
.L_x_113:
[----:B------:R-:W-:Y:S05]  /*5000*/  BSYNC B1 ;  /* 0x0000000000017941 */ /* 0x000fea0003800000 */
.L_x_112:
        /* <DEDUP_REMOVED lines=12> */
.L_x_115:
[----:B------:R-:W-:Y:S05]  /*50d0*/  BSYNC B1 ;  /* 0x0000000000017941 */ /* 0x000fea0003800000 */
.L_x_114:
        /* <DEDUP_REMOVED lines=12> */
.L_x_117:
[----:B------:R-:W-:Y:S05]  /*51a0*/  BSYNC B1 ;  /* 0x0000000000017941 */ /* 0x000fea0003800000 */
.L_x_116:
        /* <DEDUP_REMOVED lines=12> */
.L_x_119:
[----:B------:R-:W-:Y:S05]  /*5270*/  BSYNC B1 ;  /* 0x0000000000017941 */ /* 0x000fea0003800000 */
.L_x_118:
        /* <DEDUP_REMOVED lines=12> */
.L_x_121:
[----:B------:R-:W-:Y:S05]  /*5340*/  BSYNC B1 ;  /* 0x0000000000017941 */ /* 0x000fea0003800000 */
.L_x_120:
        /* <DEDUP_REMOVED lines=12> */
.L_x_123:
[----:B------:R-:W-:Y:S05]  /*5410*/  BSYNC B1 ;  /* 0x0000000000017941 */ /* 0x000fea0003800000 */
.L_x_122:
        /* <DEDUP_REMOVED lines=12> */
.L_x_125:
[----:B------:R-:W-:Y:S05]  /*54e0*/  BSYNC B1 ;  /* 0x0000000000017941 */ /* 0x000fea0003800000 */
.L_x_124:
        /* <DEDUP_REMOVED lines=12> */
.L_x_127:
[----:B------:R-:W-:Y:S05]  /*55b0*/  BSYNC B1 ;  /* 0x0000000000017941 */ /* 0x000fea0003800000 */
.L_x_126:
[----:B-----5:R-:W-:Y:S01]  /*55c0*/  LOP3.LUT R26, R26, 0xff, RZ, 0xc0, !PT ;  /* 0x000000ff1a1a7812 */ /* 0x020fe200078ec0ff */
[----:B------:R-:W-:Y:S01]  /*55d0*/  BSSY B1, `(.L_x_128) ;  /* 0x000000b000017945 */ /* 0x000fe20003800000 */
[----:B------:R-:W-:Y:S02]  /*55e0*/  ISETP.LT.OR P0, PT, R6, 0x5a, !P0 ;  /* 0x0000005a0600780c */ /* 0x000fe40004701670 */
[----:B------:R-:W-:-:S05]  /*55f0*/  F2FP.F16.E4M3.UNPACK_B R26, R26 ;  /* 0x0000001aff1a723e */ /* 0x000fca00020006ff */
[----:B------:R-:W-:-:S05]  /*5600*/  HADD2.F32 R26, -RZ, R26.H0_H0 ;  /* 0x2000001aff1a7230 */ /* 0x000fca0000004100 */
[----:B------:R-:W-:-:S04]  /*5610*/  FMUL R26, R26, R13 ;  /* 0x0000000d1a1a7220 */ /* 0x000fc80000400000 */
[----:B------:R-:W-:Y:S01]  /*5620*/  FFMA R26, R23, R12, R26 ;  /* 0x0000000c171a7223 */ /* 0x000fe2000000001a */
[----:B------:R-:W-:-:S04]  /*5630*/  PRMT R23, RZ, 0x7610, R23 ;  /* 0x00007610ff177816 */ /* 0x000fc80000000017 */
[----:B-1----:R-:W-:-:S05]  /*5640*/  F2FP.SATFINITE.E4M3.F32.PACK_AB_MERGE_C R27, RZ, R26, RZ ;  /* 0x0000001aff1b723e */ /* 0x002fca00048070ff */
[----:B------:R1:W-:Y:S01]  /*5650*/  @!P4 STG.E.U8 desc[UR18][R16.64+0x58], R27 ;  /* 0x0000581b1000c986 */ /* 0x0003e2000c101112 */
[----:B------:R-:W-:Y:S05]  /*5660*/  @P0 BRA `(.L_x_129) ;  /* 0x0000000000040947 */ /* 0x000fea0003800000 */
[----:B------:R0:W5:Y:S02]  /*5670*/  LDG.E.U8 R23, desc[UR18][R4.64+0x59] ;  /* 0x0000591204177981 */ /* 0x000164000c1e1100 */
.L_x_129:
[----:B------:R-:W-:Y:S05]  /*5680*/  BSYNC B1 ;  /* 0x0000000000017941 */ /* 0x000fea0003800000 */
.L_x_128:
[----:B-----5:R-:W-:Y:S01]  /*5690*/  LOP3.LUT R23, R23, 0xff, RZ, 0xc0, !PT ;  /* 0x000000ff17177812 */ /* 0x020fe200078ec0ff */
[----:B------:R-:W-:Y:S01]  /*56a0*/  BSSY B1, `(.L_x_130) ;  /* 0x000000b000017945 */ /* 0x000fe20003800000 */
[----:B------:R-:W-:Y:S02]  /*56b0*/  ISETP.LT.OR P3, PT, R6, 0x59, !P1 ;  /* 0x000000590600780c */ /* 0x000fe40004f61670 */
[----:B------:R-:W-:-:S05]  /*56c0*/  F2FP.F16.E4M3.UNPACK_B R23, R23 ;  /* 0x00000017ff17723e */ /* 0x000fca00020006ff */
[----:B0-2---:R-:W-:-:S05]  /*56d0*/  HADD2.F32 R4, -RZ, R23.H0_H0 ;  /* 0x20000017ff047230 */ /* 0x005fca0000004100 */
[----:B------:R-:W-:Y:S01]  /*56e0*/  FMUL R5, R4, R13 ;  /* 0x0000000d04057220 */ /* 0x000fe20000400000 */
[----:B------:R-:W-:-:S03]  /*56f0*/  PRMT R4, RZ, 0x7610, R4 ;  /* 0x00007610ff047816 */ /* 0x000fc60000000004 */
[----:B------:R-:W-:-:S05]  /*5700*/  FFMA R5, R22, R12, R5 ;  /* 0x0000000c16057223 */ /* 0x000fca0000000005 */
[----:B------:R-:W-:-:S05]  /*5710*/  F2FP.SATFINITE.E4M3.F32.PACK_AB_MERGE_C R5, RZ, R5, RZ ;  /* 0x00000005ff05723e */ /* 0x000fca00048070ff */
[----:B------:R0:W-:Y:S01]  /*5720*/  @!P0 STG.E.U8 desc[UR18][R16.64+0x59], R5 ;  /* 0x0000590510008986 */ /* 0x0001e2000c101112 */
[----:B------:R-:W-:Y:S05]  /*5730*/  @P3 BRA `(.L_x_131) ;  /* 0x0000000000043947 */ /* 0x000fea0003800000 */
[----:B------:R2:W5:Y:S02]  /*5740*/  LDG.E.U8 R4, desc[UR18][R24.64+0x58] ;  /* 0x0000581218047981 */ /* 0x000564000c1e1100 */
.L_x_131:
[----:B------:R-:W-:Y:S05]  /*5750*/  BSYNC B1 ;  /* 0x0000000000017941 */ /* 0x000fea0003800000 */
.L_x_130:
[----:B-----5:R-:W-:Y:S01]  /*5760*/  LOP3.LUT R4, R4, 0xff, RZ, 0xc0, !PT ;  /* 0x000000ff04047812 */ /* 0x020fe200078ec0ff */
[----:B------:R-:W-:Y:S01]  /*5770*/  BSSY B1, `(.L_x_132) ;  /* 0x000000b000017945 */ /* 0x000fe20003800000 */
[----:B------:R-:W-:Y:S02]  /*5780*/  ISETP.LT.OR P1, PT, R6, 0x5a, !P1 ;  /* 0x0000005a0600780c */ /* 0x000fe40004f21670 */
[----:B------:R-:W-:-:S05]  /*5790*/  F2FP.F16.E4M3.UNPACK_B R4, R4 ;  /* 0x00000004ff04723e */ /* 0x000fca00020006ff */
[----:B------:R-:W-:-:S05]  /*57a0*/  HADD2.F32 R4, -RZ, R4.H0_H0 ;  /* 0x20000004ff047230 */ /* 0x000fca0000004100 */
[----:B------:R-:W-:-:S04]  /*57b0*/  FMUL R4, R4, R13 ;  /* 0x0000000d04047220 */ /* 0x000fc80000400000 */
[----:B------:R-:W-:-:S05]  /*57c0*/  FFMA R4, R21, R12, R4 ;  /* 0x0000000c15047223 */ /* 0x000fca0000000004 */
[----:B0-----:R-:W-:Y:S02]  /*57d0*/  F2FP.SATFINITE.E4M3.F32.PACK_AB_MERGE_C R5, RZ, R4, RZ ;  /* 0x00000004ff05723e */ /* 0x001fe400048070ff */
[----:B------:R-:W-:-:S03]  /*57e0*/  PRMT R4, RZ, 0x7610, R4 ;  /* 0x00007610ff047816 */ /* 0x000fc60000000004 */
[----:B------:R0:W-:Y:S01]  /*57f0*/  @!P3 STG.E.U8 desc[UR18][R14.64+0x58], R5 ;  /* 0x000058050e00b986 */ /* 0x0001e2000c101112 */
[----:B------:R-:W-:Y:S05]  /*5800*/  @P1 BRA `(.L_x_133) ;  /* 0x0000000000041947 */ /* 0x000fea0003800000 */
[----:B------:R0:W5:Y:S02]  /*5810*/  LDG.E.U8 R4, desc[UR18][R24.64+0x59] ;  /* 0x0000591218047981 */ /* 0x000164000c1e1100 */
.L_x_133:
[----:B------:R-:W-:Y:S05]  /*5820*/  BSYNC B1 ;  /* 0x0000000000017941 */ /* 0x000fea0003800000 */
.L_x_132:
[----:B------:R-:W-:Y:S05]  /*5830*/  @P1 BRA `(.L_x_134) ;  /* 0x0000000c00281947 */ /* 0x000fea0003800000 */
[----:B-----5:R-:W-:-:S04]  /*5840*/  LOP3.LUT R4, R4, 0xff, RZ, 0xc0, !PT ;  /* 0x000000ff04047812 */ /* 0x020fc800078ec0ff */
[----:B------:R-:W-:-:S05]  /*5850*/  F2FP.F16.E4M3.UNPACK_B R4, R4 ;  /* 0x00000004ff04723e */ /* 0x000fca00020006ff */
[----:B------:R-:W-:-:S05]  /*5860*/  HADD2.F32 R4, -RZ, R4.H0_H0 ;  /* 0x20000004ff047230 */ /* 0x000fca0000004100 */
[----:B0-----:R-:W-:-:S04]  /*5870*/  FMUL R5, R4, R13 ;  /* 0x0000000d04057220 */ /* 0x001fc80000400000 */
[----:B------:R-:W-:-:S05]  /*5880*/  FFMA R5, R20, R12, R5 ;  /* 0x0000000c14057223 */ /* 0x000fca0000000005 */
[----:B------:R-:W-:-:S05]  /*5890*/  F2FP.SATFINITE.E4M3.F32.PACK_AB_MERGE_C R5, RZ, R5, RZ ;  /* 0x00000005ff05723e */ /* 0x000fca00048070ff */
[----:B------:R0:W-:Y:S01]  /*58a0*/  STG.E.U8 desc[UR18][R14.64+0x59], R5 ;  /* 0x000059050e007986 */ /* 0x0001e2000c101112 */
[----:B------:R-:W-:Y:S05]  /*58b0*/  BRA `(.L_x_134) ;  /* 0x0000000c00087947 */ /* 0x000fea0003800000 */
.L_x_37:
[----:B------:R-:W-:Y:S01]  /*58c0*/  ISETP.GE.AND P1, PT, R30, 0x1, PT ;  /* 0x000000011e00780c */ /* 0x000fe20003f26270 */
[-C--:B------:R-:W-:Y:S01]  /*58d0*/  FMUL R115, R115, R12.reuse ;  /* 0x0000000c73737220 */ /* 0x080fe20000400000 */
[-C--:B------:R-:W-:Y:S01]  /*58e0*/  FMUL R114, R114, R12.reuse ;  /* 0x0000000c72727220 */ /* 0x080fe20000400000 */
[----:B------:R-:W-:Y:S01]  /*58f0*/  ISETP.GE.AND P0, PT, R30, 0x9, PT ;  /* 0x000000091e00780c */ /* 0x000fe20003f06270 */
[-C--:B------:R-:W-:Y:S01]  /*5900*/  FMUL R113, R113, R12.reuse ;  /* 0x0000000c71717220 */ /* 0x080fe20000400000 */
[----:B------:R-:W-:Y:S01]  /*5910*/  ISETP.LT.OR P4, PT, R6, 0x1, !P1 ;  /* 0x000000010600780c */ /* 0x000fe20004f81670 */
[-C--:B------:R-:W-:Y:S01]  /*5920*/  FMUL R112, R112, R12.reuse ;  /* 0x0000000c70707220 */ /* 0x080fe20000400000 */
[----:B------:R-:W-:Y:S01]  /*5930*/  ISETP.LT.OR P5, PT, R6, 0x2, !P1 ;  /* 0x000000020600780c */ /* 0x000fe20004fa1670 */
[-C--:B------:R-:W-:Y:S01]  /*5940*/  FMUL R111, R111, R12.reuse ;  /* 0x0000000c6f6f7220 */ /* 0x080fe20000400000 */
[----:B------:R-:W-:Y:S01]  /*5950*/  F2FP.SATFINITE.E4M3.F32.PACK_AB_MERGE_C R115, RZ, R115, RZ ;  /* 0x00000073ff73723e */ /* 0x000fe200048070ff */
[----:B------:R-:W-:Y:S01]  /*5960*/  FMUL R110, R110, R12 ;  /* 0x0000000c6e6e7220 */ /* 0x000fe20000400000 */
[----:B------:R-:W-:Y:S01]  /*5970*/  F2FP.SATFINITE.E4M3.F32.PACK_AB_MERGE_C R5, RZ, R114, RZ ;  /* 0x00000072ff05723e */ /* 0x000fe200048070ff */
[-C--:B------:R-:W-:Y:S01]  /*5980*/  FMUL R109, R109, R12.reuse ;  /* 0x0000000c6d6d7220 */ /* 0x080fe20000400000 */
[----:B------:R-:W-:Y:S01]  /*5990*/  ISETP.LT.OR P3, PT, R6, 0x1, !P0 ;  /* 0x000000010600780c */ /* 0x000fe20004761670 */
[-C--:B------:R-:W-:Y:S01]  /*59a0*/  FMUL R108, R108, R12.reuse ;  /* 0x0000000c6c6c7220 */ /* 0x080fe20000400000 */
[C---:B------:R-:W-:Y:S01]  /*59b0*/  ISETP.LT.OR P6, PT, R6.reuse, 0xa, !P1 ;  /* 0x0000000a0600780c */ /* 0x040fe20004fc1670 */
[-C--:B------:R-:W-:Y:S01]  /*59c0*/  FMUL R107, R107, R12.reuse ;  /* 0x0000000c6b6b7220 */ /* 0x080fe20000400000 */
[----:B------:R-:W-:Y:S01]  /*59d0*/  F2FP.SATFINITE.E4M3.F32.PACK_AB_MERGE_C R113, RZ, R113, RZ ;  /* 0x00000071ff71723e */ /* 0x000fe200048070ff */
[----:B------:R-:W-:Y:S01]  /*59e0*/  @!P4 STG.E.U8 desc[UR18][R16.64], R115 ;  /* 0x000000731000c986 */ /* 0x000fe2000c101112 */
[----:B------:R-:W-:Y:S01]  /*59f0*/  ISETP.LT.OR P4, PT, R6, 0x2, !P0 ;  /* 0x000000020600780c */ /* 0x000fe20004781670 */
[----:B------:R-:W-:Y:S01]  /*5a00*/  FMUL R106, R106, R12 ;  /* 0x0000000c6a6a7220 */ /* 0x000fe20000400000 */
[----:B------:R-:W-:Y:S01]  /*5a10*/  F2FP.SATFINITE.E4M3.F32.PACK_AB_MERGE_C R25, RZ, R112, RZ ;  /* 0x00000070ff19723e */ /* 0x000fe200048070ff */
[----:B------:R0:W-:Y:S01]  /*5a20*/  @!P5 STG.E.U8 desc[UR18][R16.64+0x1], R5 ;  /* 0x000001051000d986 */ /* 0x0001e2000c101112 */
[C---:B------:R-:W-:Y:S01]  /*5a30*/  ISETP.LT.OR P5, PT, R6.reuse, 0x9, !P1 ;  /* 0x000000090600780c */ /* 0x040fe20004fa1670 */
[-C--:B------:R-:W-:Y:S01]  /*5a40*/  FMUL R105, R105, R12.reuse ;  /* 0x0000000c69697220 */ /* 0x080fe20000400000 */
[----:B------:R-:W-:Y:S01]  /*5a50*/  F2FP.SATFINITE.E4M3.F32.PACK_AB_MERGE_C R111, RZ, R111, RZ ;  /* 0x0000006fff6f723e */ /* 0x000fe200048070ff */
[----:B------:R-:W-:Y:S01]  /*5a60*/  @!P3 STG.E.U8 desc[UR18][R14.64], R113 ;  /* 0x000000710e00b986 */ /* 0x000fe2000c101112 */
[----:B------:R-:W-:Y:S01]  /*5a70*/  ISETP.LT.OR P3, PT, R6, 0x9, !P0 ;  /* 0x000000090600780c */ /* 0x000fe20004761670 */
[-C--:B------:R-:W-:Y:S01]  /*5a80*/  FMUL R104, R104, R12.reuse ;  /* 0x0000000c68687220 */ /* 0x080fe20000400000 */
[----:B------:R-:W-:Y:S01]  /*5a90*/  F2FP.SATFINITE.E4M3.F32.PACK_AB_MERGE_C R109, RZ, R109, RZ ;  /* 0x0000006dff6d723e */ /* 0x000fe200048070ff */
[-C--:B------:R-:W-:Y:S01]  /*5aa0*/  FMUL R103, R103, R12.reuse ;  /* 0x0000000c67677220 */ /* 0x080fe20000400000 */
[----:B------:R-:W-:Y:S01]  /*5ab0*/  F2FP.SATFINITE.E4M3.F32.PACK_AB_MERGE_C R107, RZ, R107, RZ ;  /* 0x0000006bff6b723e */ /* 0x000fe200048070ff */
[----:B------:R1:W-:Y:S01]  /*5ac0*/  @!P4 STG.E.U8 desc[UR18][R14.64+0x1], R25 ;  /* 0x000001190e00c986 */ /* 0x0003e2000c101112 */
[----:B------:R-:W-:Y:S01]  /*5ad0*/  ISETP.LT.OR P4, PT, R6, 0xa, !P0 ;  /* 0x0000000a0600780c */ /* 0x000fe20004781670 */
[----:B------:R-:W-:Y:S01]  /*5ae0*/  FMUL R102, R102, R12 ;  /* 0x0000000c66667220 */ /* 0x000fe20000400000 */
[----:B0-----:R-:W-:Y:S01]  /*5af0*/  F2FP.SATFINITE.E4M3.F32.PACK_AB_MERGE_C R5, RZ, R110, RZ ;  /* 0x0000006eff05723e */ /* 0x001fe200048070ff */
[----:B------:R-:W-:Y:S01]  /*5b00*/  @!P5 STG.E.U8 desc[UR18][R16.64+0x8], R111 ;  /* 0x0000086f1000d986 */ /* 0x000fe2000c101112 */
[C---:B------:R-:W-:Y:S01]  /*5b10*/  ISETP.LT.OR P5, PT, R6.reuse, 0x11, !P1 ;  /* 0x000000110600780c */ /* 0x040fe20004fa1670 */
[-C--:B------:R-:W-:Y:S01]  /*5b20*/  FMUL R101, R101, R12.reuse ;  /* 0x0000000c65657220 */ /* 0x080fe20000400000 */
[----:B------:R-:W-:Y:S01]  /*5b30*/  F2FP.SATFINITE.E4M3.F32.PACK_AB_MERGE_C R105, RZ, R105, RZ ;  /* 0x00000069ff69723e */ /* 0x000fe200048070ff */
[----:B------:R0:W-:Y:S01]  /*5b40*/  @!P6 STG.E.U8 desc[UR18][R16.64+0x9], R5 ;  /* 0x000009051000e986 */ /* 0x0001e2000c101112 */
[----:B------:R-:W-:Y:S01]  /*5b50*/  ISETP.LT.OR P6, PT, R6, 0x12, !P1 ;  /* 0x000000120600780c */ /* 0x000fe20004fc1670 */
[----:B------:R-:W-:Y:S01]  /*5b60*/  FMUL R100, R100, R12 ;  /* 0x0000000c64647220 */ /* 0x000fe20000400000 */
[----:B------:R-:W-:Y:S01]  /*5b70*/  F2FP.SATFINITE.E4M3.F32.PACK_AB_MERGE_C R103, RZ, R103, RZ ;  /* 0x00000067ff67723e */ /* 0x000fe200048070ff */
[----:B------:R-:W-:Y:S01]  /*5b80*/  @!P3 STG.E.U8 desc[UR18][R14.64+0x8], R109 ;  /* 0x0000086d0e00b986 */ /* 0x000fe2000c101112 */
[----:B-1----:R-:W-:Y:S01]  /*5b90*/  F2FP.SATFINITE.E4M3.F32.PACK_AB_MERGE_C R25, RZ, R108, RZ ;  /* 0x0000006cff19723e */ /* 0x002fe200048070ff */
[-C--:B------:R-:W-:Y:S01]  /*5ba0*/  FMUL R99, R99, R12.reuse ;  /* 0x0000000c63637220 */ /* 0x080fe20000400000 */
[----:B------:R-:W-:Y:S01]  /*5bb0*/  ISETP.LT.OR P3, PT, R6, 0x11, !P0 ;  /* 0x000000110600780c */ /* 0x000fe20004761670 */
[-C--:B------:R-:W-:Y:S01]  /*5bc0*/  FMUL R98, R98, R12.reuse ;  /* 0x0000000c62627220 */ /* 0x080fe20000400000 */
[----:B------:R-:W-:Y:S01]  /*5bd0*/  F2FP.SATFINITE.E4M3.F32.PACK_AB_MERGE_C R101, RZ, R101, RZ ;  /* 0x00000065ff65723e */ /* 0x000fe200048070ff */
[----:B------:R1:W-:Y:S01]  /*5be0*/  @!P4 STG.E.U8 desc[UR18][R14.64+0x9], R25 ;  /* 0x000009190e00c986 */ /* 0x0003e2000c101112 */
[C---:B------:R-:W-:Y:S01]  /*5bf0*/  ISETP.LT.OR P4, PT, R6.reuse, 0x12, !P0 ;  /* 0x000000120600780c */ /* 0x040fe20004781670 */
[----:B------:R-:W-:Y:S01]  /*5c00*/  FMUL R97, R97, R12 ;  /* 0x0000000c61617220 */ /* 0x000fe20000400000 */
[----:B0-----:R-:W-:Y:S01]  /*5c10*/  F2FP.SATFINITE.E4M3.F32.PACK_AB_MERGE_C R5, RZ, R106, RZ ;  /* 0x0000006aff05723e */ /* 0x001fe200048070ff */
[----:B------:R-:W-:Y:S01]  /*5c20*/  @!P5 STG.E.U8 desc[UR18][R16.64+0x10], R107 ;  /* 0x0000106b1000d986 */ /* 0x000fe2000c101112 */
[----:B------:R-:W-:Y:S01]  /*5c30*/  ISETP.LT.OR P5, PT, R6, 0x19, !P1 ;  /* 0x000000190600780c */ /* 0x000fe20004fa1670 */
[-C--:B------:R-:W-:Y:S01]  /*5c40*/  FMUL R96, R96, R12.reuse ;  /* 0x0000000c60607220 */ /* 0x080fe20000400000 */
[----:B------:R-:W-:Y:S01]  /*5c50*/  F2FP.SATFINITE.E4M3.F32.PACK_AB_MERGE_C R99, RZ, R99, RZ ;  /* 0x00000063ff63723e */ /* 0x000fe200048070ff */
[----:B------:R0:W-:Y:S01]  /*5c60*/  @!P6 STG.E.U8 desc[UR18][R16.64+0x11], R5 ;  /* 0x000011051000e986 */ /* 0x0001e2000c101112 */
[----:B------:R-:W-:Y:S01]  /*5c70*/  ISETP.LT.OR P6, PT, R6, 0x1a, !P1 ;  /* 0x0000001a0600780c */ /* 0x000fe20004fc1670 */
[-C--:B------:R-:W-:Y:S01]  /*5c80*/  FMUL R95, R95, R12.reuse ;  /* 0x0000000c5f5f7220 */ /* 0x080fe20000400000 */
[----:B------:R-:W-:Y:S01]  /*5c90*/  FMUL R94, R94, R12 ;  /* 0x0000000c5e5e7220 */ /* 0x000fe20000400000 */
[----:B-1----:R-:W-:Y:S01]  /*5ca0*/  F2FP.SATFINITE.E4M3.F32.PACK_AB_MERGE_C R25, RZ, R104, RZ ;  /* 0x00000068ff19723e */ /* 0x002fe200048070ff */
[----:B------:R-:W-:Y:S01]  /*5cb0*/  @!P3 STG.E.U8 desc[UR18][R14.64+0x10], R105 ;  /* 0x000010690e00b986 */ /* 0x000fe2000c101112 */
[C---:B------:R-:W-:Y:S01]  /*5cc0*/  ISETP.LT.OR P3, PT, R6.reuse, 0x19, !P0 ;  /* 0x000000190600780c */ /* 0x040fe20004761670 */
        /* <DEDUP_REMOVED lines=37> */
[-C--:B------:R-:W-:Y:S01]  /*5f20*/  FMUL R82, R82, R12.reuse ;  /* 0x0000000c52527220 */ /* 0x080fe20000400000 */
        /* <DEDUP_REMOVED lines=43> */
[-C--:B------:R-:W-:Y:S01]  /*61e0*/  FMUL R21, R21, R12.reuse ;  /* 0x0000000c15157220 */ /* 0x080fe20000400000 */
[----:B------:R0:W-:Y:S01]  /*61f0*/  @!P6 STG.E.U8 desc[UR18][R16.64+0x39], R5 ;  /* 0x000039051000e986 */ /* 0x0001e2000c101112 */
[----:B------:R-:W-:Y:S01]  /*6200*/  ISETP.LT.OR P6, PT, R6, 0x42, !P1 ;  /* 0x000000420600780c */ /* 0x000fe20004fc1670 */
[----:B------:R-:W-:Y:S01]  /*6210*/  FMUL R20, R20, R12 ;  /* 0x0000000c14147220 */ /* 0x000fe20000400000 */
[----:B------:R-:W-:Y:S01]  /*6220*/  F2FP.SATFINITE.E4M3.F32.PACK_AB_MERGE_C R73, RZ, R73, RZ ;  /* 0x00000049ff49723e */ /* 0x000fe200048070ff */
[----:B------:R-:W-:Y:S01]  /*6230*/  @!P3 STG.E.U8 desc[UR18][R14.64+0x38], R85 ;  /* 0x000038550e00b986 */ /* 0x000fe2000c101112 */
[----:B-1----:R-:W-:-:S02]  /*6240*/  F2FP.SATFINITE.E4M3.F32.PACK_AB_MERGE_C R25, RZ, R84, RZ ;  /* 0x00000054ff19723e */ /* 0x002fc400048070ff */
[C---:B------:R-:W-:Y:S02]  /*6250*/  ISETP.LT.OR P3, PT, R6.reuse, 0x41, !P0 ;  /* 0x000000410600780c */ /* 0x040fe40004761670 */
[----:B------:R-:W-:Y:S01]  /*6260*/  F2FP.SATFINITE.E4M3.F32.PACK_AB_MERGE_C R23, RZ, R23, RZ ;  /* 0x00000017ff17723e */ /* 0x000fe200048070ff */
[----:B------:R1:W-:Y:S01]  /*6270*/  @!P4 STG.E.U8 desc[UR18][R14.64+0x39], R25 ;  /* 0x000039190e00c986 */ /* 0x0003e2000c101112 */
[C---:B------:R-:W-:Y:S02]  /*6280*/  ISETP.LT.OR P4, PT, R6.reuse, 0x42, !P0 ;  /* 0x000000420600780c */ /* 0x040fe40004781670 */
[----:B0-----:R-:W-:Y:S01]  /*6290*/  F2FP.SATFINITE.E4M3.F32.PACK_AB_MERGE_C R5, RZ, R82, RZ ;  /* 0x00000052ff05723e */ /* 0x001fe200048070ff */
[----:B------:R-:W-:Y:S01]  /*62a0*/  @!P5 STG.E.U8 desc[UR18][R16.64+0x40], R83 ;  /* 0x000040531000d986 */ /* 0x000fe2000c101112 */
[C---:B------:R-:W-:Y:S02]  /*62b0*/  ISETP.LT.OR P5, PT, R6.reuse, 0x49, !P1 ;  /* 0x000000490600780c */ /* 0x040fe40004fa1670 */
[----:B------:R-:W-:Y:S01]  /*62c0*/  F2FP.SATFINITE.E4M3.F32.PACK_AB_MERGE_C R21, RZ, R21, RZ ;  /* 0x00000015ff15723e */ /* 0x000fe200048070ff */
[----:B------:R0:W-:Y:S01]  /*62d0*/  @!P6 STG.E.U8 desc[UR18][R16.64+0x41], R5 ;  /* 0x000041051000e986 */ /* 0x0001e2000c101112 */
[----:B------:R-:W-:-:S02]  /*62e0*/  ISETP.LT.OR P6, PT, R6, 0x4a, !P1 ;  /* 0x0000004a0600780c */ /* 0x000fc40004fc1670 */
[----:B------:R-:W-:Y:S01]  /*62f0*/  F2FP.SATFINITE.E4M3.F32.PACK_AB_MERGE_C R27, RZ, R20, RZ ;  /* 0x00000014ff1b723e */ /* 0x000fe200048070ff */
[----:B------:R-:W-:Y:S01]  /*6300*/  @!P3 STG.E.U8 desc[UR18][R14.64+0x40], R81 ;  /* 0x000040510e00b986 */ /* 0x000fe2000c101112 */
[----:B-1----:R-:W-:Y:S02]  /*6310*/  F2FP.SATFINITE.E4M3.F32.PACK_AB_MERGE_C R25, RZ, R80, RZ ;  /* 0x00000050ff19723e */ /* 0x002fe400048070ff */
[----:B------:R-:W-:-:S03]  /*6320*/  ISETP.LT.OR P3, PT, R6, 0x49, !P0 ;  /* 0x000000490600780c */ /* 0x000fc60004761670 */
[----:B------:R1:W-:Y:S01]  /*6330*/  @!P4 STG.E.U8 desc[UR18][R14.64+0x41], R25 ;  /* 0x000041190e00c986 */ /* 0x0003e2000c101112 */
[C---:B------:R-:W-:Y:S02]  /*6340*/  ISETP.LT.OR P4, PT, R6.reuse, 0x4a, !P0 ;  /* 0x0000004a0600780c */ /* 0x040fe40004781670 */
[----:B0-----:R-:W-:Y:S01]  /*6350*/  F2FP.SATFINITE.E4M3.F32.PACK_AB_MERGE_C R5, RZ, R78, RZ ;  /* 0x0000004eff05723e */ /* 0x001fe200048070ff */
[----:B------:R-:W-:Y:S01]  /*6360*/  @!P5 STG.E.U8 desc[UR18][R16.64+0x48], R79 ;  /* 0x0000484f1000d986 */ /* 0x000fe2000c101112 */
[----:B------:R-:W-:-:S03]  /*6370*/  ISETP.LT.OR P5, PT, R6, 0x51, !P1 ;  /* 0x000000510600780c */ /* 0x000fc60004fa1670 */
[----:B------:R0:W-:Y:S01]  /*6380*/  @!P6 STG.E.U8 desc[UR18][R16.64+0x49], R5 ;  /* 0x000049051000e986 */ /* 0x0001e2000c101112 */
[C---:B------:R-:W-:Y:S02]  /*6390*/  ISETP.LT.OR P6, PT, R6.reuse, 0x52, !P1 ;  /* 0x000000520600780c */ /* 0x040fe40004fc1670 */
[----:B-1----:R-:W-:Y:S01]  /*63a0*/  F2FP.SATFINITE.E4M3.F32.PACK_AB_MERGE_C R25, RZ, R76, RZ ;  /* 0x0000004cff19723e */ /* 0x002fe200048070ff */
[----:B------:R-:W-:Y:S01]  /*63b0*/  @!P3 STG.E.U8 desc[UR18][R14.64+0x48], R77 ;  /* 0x0000484d0e00b986 */ /* 0x000fe2000c101112 */
[----:B------:R-:W-:-:S03]  /*63c0*/  ISETP.LT.OR P3, PT, R6, 0x51, !P0 ;  /* 0x000000510600780c */ /* 0x000fc60004761670 */
[----:B------:R1:W-:Y:S01]  /*63d0*/  @!P4 STG.E.U8 desc[UR18][R14.64+0x49], R25 ;  /* 0x000049190e00c986 */ /* 0x0003e2000c101112 */
[C---:B------:R-:W-:Y:S02]  /*63e0*/  ISETP.LT.OR P4, PT, R6.reuse, 0x59, !P1 ;  /* 0x000000590600780c */ /* 0x040fe40004f81670 */
[----:B0-----:R-:W-:Y:S01]  /*63f0*/  F2FP.SATFINITE.E4M3.F32.PACK_AB_MERGE_C R5, RZ, R74, RZ ;  /* 0x0000004aff05723e */ /* 0x001fe200048070ff */
[----:B------:R-:W-:Y:S01]  /*6400*/  @!P5 STG.E.U8 desc[UR18][R16.64+0x50], R75 ;  /* 0x0000504b1000d986 */ /* 0x000fe2000c101112 */
[C---:B------:R-:W-:Y:S02]  /*6410*/  ISETP.LT.OR P5, PT, R6.reuse, 0x52, !P0 ;  /* 0x000000520600780c */ /* 0x040fe400047a1670 */
[C---:B------:R-:W-:Y:S01]  /*6420*/  ISETP.LT.OR P1, PT, R6.reuse, 0x5a, !P1 ;  /* 0x0000005a0600780c */ /* 0x040fe20004f21670 */
[----:B------:R0:W-:Y:S01]  /*6430*/  @!P6 STG.E.U8 desc[UR18][R16.64+0x51], R5 ;  /* 0x000051051000e986 */ /* 0x0001e2000c101112 */
[C---:B------:R-:W-:Y:S02]  /*6440*/  ISETP.LT.OR P6, PT, R6.reuse, 0x59, !P0 ;  /* 0x000000590600780c */ /* 0x040fe400047c1670 */
[----:B------:R-:W-:Y:S01]  /*6450*/  ISETP.LT.OR P0, PT, R6, 0x5a, !P0 ;  /* 0x0000005a0600780c */ /* 0x000fe20004701670 */
[----:B------:R2:W-:Y:S01]  /*6460*/  @!P3 STG.E.U8 desc[UR18][R14.64+0x50], R73 ;  /* 0x000050490e00b986 */ /* 0x0005e2000c101112 */
[----:B-1----:R-:W-:-:S02]  /*6470*/  F2FP.SATFINITE.E4M3.F32.PACK_AB_MERGE_C R25, RZ, R22, RZ ;  /* 0x00000016ff19723e */ /* 0x002fc400048070ff */
[----:B0-----:R-:W-:-:S05]  /*6480*/  F2FP.SATFINITE.E4M3.F32.PACK_AB_MERGE_C R5, RZ, R72, RZ ;  /* 0x00000048ff05723e */ /* 0x001fca00048070ff */
[----:B------:R2:W-:Y:S04]  /*6490*/  @!P5 STG.E.U8 desc[UR18][R14.64+0x51], R5 ;  /* 0x000051050e00d986 */ /* 0x0005e8000c101112 */
[----:B------:R2:W-:Y:S04]  /*64a0*/  @!P4 STG.E.U8 desc[UR18][R16.64+0x58], R23 ;  /* 0x000058171000c986 */ /* 0x0005e8000c101112 */
[----:B------:R2:W-:Y:S04]  /*64b0*/  @!P1 STG.E.U8 desc[UR18][R16.64+0x59], R25 ;  /* 0x0000591910009986 */ /* 0x0005e8000c101112 */
[----:B------:R2:W-:Y:S04]  /*64c0*/  @!P6 STG.E.U8 desc[UR18][R14.64+0x58], R21 ;  /* 0x000058150e00e986 */ /* 0x0005e8000c101112 */
[----:B------:R2:W-:Y:S02]  /*64d0*/  @!P0 STG.E.U8 desc[UR18][R14.64+0x59], R27 ;  /* 0x0000591b0e008986 */ /* 0x0005e4000c101112 */
.L_x_134:
[----:B------:R-:W-:Y:S05]  /*64e0*/  BSYNC B0 ;  /* 0x0000000000007941 */ /* 0x000fea0003800000 */
.L_x_36:
[C---:B------:R-:W-:Y:S01]  /*64f0*/  LEA R2, P0, R8.reuse, R2, 0x1 ;  /* 0x0000000208027211 */ /* 0x040fe200078008ff */
[----:B------:R-:W-:Y:S01]  /*6500*/  ULDC.64 UR6, c[0x0][0x650] ;  /* 0x0001940000067ab9 */ /* 0x000fe20000000a00 */
[----:B-----5:R-:W-:Y:S01]  /*6510*/  IMAD.U32 R4, RZ, RZ, UR16 ;  /* 0x00000010ff047e24 */ /* 0x020fe2000f8e00ff */
[----:B0-2---:R-:W-:Y:S01]  /*6520*/  PRMT R14, RZ, 0x7610, R14 ;  /* 0x00007610ff0e7816 */ /* 0x005fe2000000000e */
[----:B------:R-:W-:Y:S01]  /*6530*/  IMAD.MOV.U32 R6, RZ, RZ, -0x1 ;  /* 0xffffffffff067424 */ /* 0x000fe200078e00ff */
[----:B------:R-:W-:Y:S01]  /*6540*/  LEA.HI.X R3, R8, R3, R0, 0x1, P0 ;  /* 0x0000000308037211 */ /* 0x000fe200000f0c00 */
[----:B------:R0:W-:Y:S01]  /*6550*/  SYNCS.ARRIVE.TRANS64.A1T0 RZ, [R4+UR22], RZ ;  /* 0x000000ff04ff79a7 */ /* 0x0001e20008100016 */
[----:B------:R-:W-:Y:S01]  /*6560*/  ISETP.GE.U32.AND P0, PT, R2, UR6, PT ;  /* 0x0000000602007c0c */ /* 0x000fe2000bf06070 */
[----:B------:R-:W-:-:S03]  /*6570*/  IMAD.MOV.U32 R5, RZ, RZ, -0x1 ;  /* 0xffffffffff057424 */ /* 0x000fc600078e00ff */
[----:B------:R-:W-:Y:S01]  /*6580*/  ISETP.GE.U32.AND.EX P0, PT, R3, UR7, PT, P0 ;  /* 0x0000000703007c0c */ /* 0x000fe2000bf06100 */
[----:B0-----:R-:W-:-:S12]  /*6590*/  IMAD.MOV.U32 R4, RZ, RZ, -0x1 ;  /* 0xffffffffff047424 */ /* 0x001fd800078e00ff */
[----:B------:R-:W-:Y:S05]  /*65a0*/  @P0 BRA `(.L_x_135) ;  /* 0x0000000400600947 */ /* 0x000fea0003800000 */
[----:B------:R-:W0:Y:S01]  /*65b0*/  S2R R26, SR_CTAID.X ;  /* 0x00000000001a7919 */ /* 0x000e220000002500 */
[----:B------:R-:W2:Y:S01]  /*65c0*/  LDC.64 R20, c[0x0][0x628] ;  /* 0x00018a00ff147b82 */ /* 0x000ea20000000a00 */
[----:B------:R-:W-:Y:S01]  /*65d0*/  ULDC UR6, c[0x0][0x150] ;  /* 0x0000540000067ab9 */ /* 0x000fe20000000800 */
[----:B-1----:R-:W-:Y:S01]  /*65e0*/  IMAD.MOV.U32 R16, RZ, RZ, R2 ;  /* 0x000000ffff107224 */ /* 0x002fe200078e0002 */
[----:B------:R-:W1:Y:S01]  /*65f0*/  S2R R28, SR_CTAID.Y ;  /* 0x00000000001c7919 */ /* 0x000e620000002600 */
[----:B------:R-:W-:-:S04]  /*6600*/  IMAD.MOV.U32 R17, RZ, RZ, R3 ;  /* 0x000000ffff117224 */ /* 0x000fc800078e0003 */
[----:B------:R-:W1:Y:S08]  /*6610*/  LDC R29, c[0x0][0x144] ;  /* 0x00005100ff1d7b82 */ /* 0x000e700000000800 */
[----:B------:R-:W1:Y:S08]  /*6620*/  LDC R6, c[0x0][0x630] ;  /* 0x00018c00ff067b82 */ /* 0x000e700000000800 */
[----:B---34-:R-:W3:Y:S01]  /*6630*/  LDC.64 R24, c[0x0][0x620] ;  /* 0x00018800ff187b82 */ /* 0x018ee20000000a00 */
[----:B--2---:R-:W-:-:S04]  /*6640*/  ISETP.NE.U32.AND P0, PT, R20, RZ, PT ;  /* 0x000000ff1400720c */ /* 0x004fc80003f05070 */
[----:B------:R-:W-:Y:S02]  /*6650*/  ISETP.NE.AND.EX P0, PT, R21, RZ, PT, P0 ;  /* 0x000000ff1500720c */ /* 0x000fe40003f05300 */
[----:B0-----:R-:W-:-:S05]  /*6660*/  I2FP.F32.U32 R4, R26 ;  /* 0x0000001a00047245 */ /* 0x001fca0000201000 */
[----:B------:R-:W-:-:S04]  /*6670*/  FMUL R4, R4, UR6 ;  /* 0x0000000604047c20 */ /* 0x000fc80008400000 */
[----:B------:R0:W2:Y:S02]  /*6680*/  F2I.U32.TRUNC.NTZ R27, R4 ;  /* 0x00000004001b7305 */ /* 0x0000a4000020f000 */
[----:B-1----:R-:W-:Y:S05]  /*6690*/  @!P0 BRA `(.L_x_136) ;  /* 0x0000000000288947 */ /* 0x002fea0003800000 */
[----:B------:R-:W1:Y:S02]  /*66a0*/  LDC R5, c[0x0][0x634] ;  /* 0x00018d00ff057b82 */ /* 0x000e640000000800 */
[----:B-1----:R-:W-:-:S05]  /*66b0*/  IADD3 R17, P0, R2, R5, RZ ;  /* 0x0000000502117210 */ /* 0x002fca0007f1e0ff */
[----:B------:R-:W-:-:S04]  /*66c0*/  IMAD.X R23, RZ, RZ, R3, P0 ;  /* 0x000000ffff177224 */ /* 0x000fc800000e0603 */
[----:B0-----:R-:W-:-:S04]  /*66d0*/  IMAD.WIDE.U32 R4, R23, R20, RZ ;  /* 0x0000001417047225 */ /* 0x001fc800078e00ff */
[----:B------:R-:W-:-:S04]  /*66e0*/  IMAD.WIDE.U32 R14, P0, R17, R21, R4 ;  /* 0x00000015110e7225 */ /* 0x000fc80007800004 */
[----:B------:R-:W-:-:S04]  /*66f0*/  IMAD.WIDE.U32 R4, R17, R20, RZ ;  /* 0x0000001411047225 */ /* 0x000fc800078e00ff */
[----:B------:R-:W-:Y:S01]  /*6700*/  IMAD.X R17, RZ, RZ, RZ, P0 ;  /* 0x000000ffff117224 */ /* 0x000fe200000e06ff */
[----:B------:R-:W-:Y:S01]  /*6710*/  IADD3 RZ, P0, R5, R14, RZ ;  /* 0x0000000e05ff7210 */ /* 0x000fe20007f1e0ff */
[----:B------:R-:W-:-:S04]  /*6720*/  IMAD.MOV.U32 R16, RZ, RZ, R15 ;  /* 0x000000ffff107224 */ /* 0x000fc800078e000f */
[----:B------:R-:W-:-:S08]  /*6730*/  IMAD.WIDE.U32.X R16, R23, R21, R16, P0 ;  /* 0x0000001517107225 */ /* 0x000fd000000e0410 */
.L_x_136:
[-CC-:B------:R-:W-:Y:S01]  /*6740*/  SHF.R.U64 R22, R16, R6.reuse, R17.reuse ;  /* 0x0000000610167219 */ /* 0x180fe20000001211 */
[----:B------:R-:W1:Y:S01]  /*6750*/  LDC.64 R32, c[0x0][0x640] ;  /* 0x00019000ff207b82 */ /* 0x000e620000000a00 */
[----:B0-----:R-:W-:Y:S01]  /*6760*/  SHF.R.U32.HI R4, RZ, R6, R17 ;  /* 0x00000006ff047219 */ /* 0x001fe20000011611 */
[----:B--2---:R-:W-:Y:S01]  /*6770*/  IMAD.MOV R27, RZ, RZ, -R27 ;  /* 0x000000ffff1b7224 */ /* 0x004fe200078e0a1b */
[----:B------:R-:W-:Y:S01]  /*6780*/  IADD3 R15, P0, RZ, -R22, RZ ;  /* 0x80000016ff0f7210 */ /* 0x000fe20007f1e0ff */
[----:B------:R-:W-:Y:S01]  /*6790*/  ULDC UR6, c[0x0][0x154] ;  /* 0x0000550000067ab9 */ /* 0x000fe20000000800 */
[----:B------:R-:W-:Y:S02]  /*67a0*/  IMAD.MOV.U32 R17, RZ, RZ, 0x1 ;  /* 0x00000001ff117424 */ /* 0x000fe400078e00ff */
[----:B------:R-:W-:Y:S01]  /*67b0*/  IMAD R27, R29, R27, R26 ;  /* 0x0000001b1d1b7224 */ /* 0x000fe200078e021a */
[----:B------:R-:W0:Y:S01]  /*67c0*/  LDC R14, c[0x0][0x618] ;  /* 0x00018600ff0e7b82 */ /* 0x000e220000000800 */
[----:B------:R-:W-:-:S04]  /*67d0*/  IMAD.X R5, RZ, RZ, ~R4, P0 ;  /* 0x000000ffff057224 */ /* 0x000fc800000e0e04 */
[-C--:B---3--:R-:W-:Y:S02]  /*67e0*/  IMAD R6, R5, R24.reuse, RZ ;  /* 0x0000001805067224 */ /* 0x088fe400078e02ff */
[C---:B------:R-:W-:Y:S01]  /*67f0*/  IMAD.WIDE.U32 R4, R15.reuse, R24, R2 ;  /* 0x000000180f047225 */ /* 0x040fe200078e0002 */
[----:B------:R-:W2:Y:S03]  /*6800*/  LDC R16, c[0x0][0x608] ;  /* 0x00018200ff107b82 */ /* 0x000ea60000000800 */
[----:B------:R-:W-:Y:S01]  /*6810*/  IMAD R15, R15, R25, R6 ;  /* 0x000000190f0f7224 */ /* 0x000fe200078e0206 */
[----:B------:R-:W-:-:S03]  /*6820*/  I2FP.F32.U32 R6, R28 ;  /* 0x0000001c00067245 */ /* 0x000fc60000201000 */
[----:B------:R-:W-:Y:S01]  /*6830*/  IMAD.IADD R5, R5, 0x1, R15 ;  /* 0x0000000105057824 */ /* 0x000fe200078e020f */
[----:B------:R-:W3:Y:S01]  /*6840*/  LDC R30, c[0x0][0x658] ;  /* 0x00019600ff1e7b82 */ /* 0x000ee20000000800 */
[----:B-1----:R-:W-:Y:S01]  /*6850*/  ISETP.NE.U32.AND P0, PT, R32, RZ, PT ;  /* 0x000000ff2000720c */ /* 0x002fe20003f05070 */
[----:B------:R-:W-:-:S03]  /*6860*/  IMAD.MOV.U32 R15, RZ, RZ, -0x1 ;  /* 0xffffffffff0f7424 */ /* 0x000fc600078e00ff */
[----:B------:R-:W-:-:S03]  /*6870*/  ISETP.NE.AND.EX P0, PT, R33, RZ, PT, P0 ;  /* 0x000000ff2100720c */ /* 0x000fc60003f05300 */
[----:B------:R-:W1:Y:S01]  /*6880*/  LDC R25, c[0x0][0x148] ;  /* 0x00005200ff197b82 */ /* 0x000e620000000800 */
[-CC-:B0-----:R-:W-:Y:S02]  /*6890*/  SHF.R.U64 R20, R4, R14.reuse, R5.reuse ;  /* 0x0000000e04147219 */ /* 0x181fe40000001205 */
[----:B------:R-:W-:Y:S01]  /*68a0*/  SHF.R.U32.HI R5, RZ, R14, R5 ;  /* 0x0000000eff057219 */ /* 0x000fe20000011605 */
[----:B------:R-:W-:-:S04]  /*68b0*/  FMUL R14, R6, UR6 ;  /* 0x00000006060e7c20 */ /* 0x000fc80008400000 */
[----:B------:R-:W0:Y:S01]  /*68c0*/  LDC R26, c[0x0][0x600] ;  /* 0x00018000ff1a7b82 */ /* 0x000e220000000800 */
[----:B------:R4:W0:Y:S01]  /*68d0*/  F2I.U32.TRUNC.NTZ R23, R14 ;  /* 0x0000000e00177305 */ /* 0x000822000020f000 */
[-CC-:B--2---:R-:W-:Y:S02]  /*68e0*/  SHF.R.U64 R6, R20, R16.reuse, R5.reuse ;  /* 0x0000001014067219 */ /* 0x184fe40000001205 */
[----:B------:R-:W-:-:S04]  /*68f0*/  SHF.R.U32.HI R5, RZ, R16, R5 ;  /* 0x00000010ff057219 */ /* 0x000fc80000011605 */
[----:B------:R-:W2:Y:S01]  /*6900*/  LDC R31, c[0x0][0x648] ;  /* 0x00019200ff1f7b82 */ /* 0x000ea20000000800 */
[-CC-:B---3--:R-:W-:Y:S02]  /*6910*/  SHF.R.U64 R24, R6, R30.reuse, R5.reuse ;  /* 0x0000001e06187219 */ /* 0x188fe40000001205 */
[-C--:B------:R-:W-:Y:S02]  /*6920*/  SHF.L.U32 R15, R15, R30.reuse, RZ ;  /* 0x0000001e0f0f7219 */ /* 0x080fe400000006ff */
[-C--:B------:R-:W-:Y:S01]  /*6930*/  SHF.R.U32.HI R5, RZ, R30.reuse, R5 ;  /* 0x0000001eff057219 */ /* 0x080fe20000011605 */
[----:B------:R-:W-:Y:S01]  /*6940*/  IMAD.MOV.U32 R4, RZ, RZ, R24 ;  /* 0x000000ffff047224 */ /* 0x000fe200078e0018 */
[----:B------:R-:W-:Y:S01]  /*6950*/  SHF.L.U32 R30, R17, R30, RZ ;  /* 0x0000001e111e7219 */ /* 0x000fe200000006ff */
[----:B------:R-:W3:Y:S01]  /*6960*/  LDC R34, c[0x0][0x638] ;  /* 0x00018e00ff227b82 */ /* 0x000ee20000000800 */
[----:B------:R-:W-:-:S07]  /*6970*/  LOP3.LUT R29, RZ, R15, RZ, 0x33, !PT ;  /* 0x0000000fff1d7212 */ /* 0x000fce00078e33ff */
[----:B------:R-:W0:Y:S01]  /*6980*/  LDC R35, c[0x0][0x610] ;  /* 0x00018400ff237b82 */ /* 0x000e220000000800 */
        /* <DEDUP_REMOVED lines=11> */
.L_x_137:
[----:B--2---:R-:W-:Y:S01]  /*6a40*/  SHF.R.U64 R4, R4, R31, R5 ;  /* 0x0000001f04047219 */ /* 0x004fe20000001205 */
[----:B0-----:R-:W-:Y:S01]  /*6a50*/  VIADD R17, R26, 0xffffffff ;  /* 0xffffffff1a117836 */ /* 0x001fe20000000000 */
[----:B------:R-:W-:Y:S01]  /*6a60*/  LOP3.LUT R15, R6, R29, RZ, 0xc0, !PT ;  /* 0x0000001d060f7212 */ /* 0x000fe200078ec0ff */
[----:B------:R-:W-:Y:S02]  /*6a70*/  IMAD.MOV R23, RZ, RZ, -R23 ;  /* 0x000000ffff177224 */ /* 0x000fe400078e0a17 */
[----:B------:R-:W-:Y:S02]  /*6a80*/  IMAD.MOV R5, RZ, RZ, -R4 ;  /* 0x000000ffff057224 */ /* 0x000fe400078e0a04 */
[----:B------:R-:W-:Y:S01]  /*6a90*/  IMAD R6, R30, R4, R15 ;  /* 0x000000041e067224 */ /* 0x000fe200078e020f */
[----:B------:R-:W-:Y:S01]  /*6aa0*/  LOP3.LUT R15, R20, R17, RZ, 0xc0, !PT ;  /* 0x00000011140f7212 */ /* 0x000fe200078ec0ff */
[----:B-1----:R-:W-:Y:S02]  /*6ab0*/  @P2 IMAD R27, R25, R23, R28 ;  /* 0x00000017191b2224 */ /* 0x002fe400078e021c */
[----:B---3--:R-:W-:-:S02]  /*6ac0*/  IMAD R4, R5, R34, R24 ;  /* 0x0000002205047224 */ /* 0x008fc400078e0218 */
[----:B------:R-:W-:Y:S02]  /*6ad0*/  IMAD R6, R6, R35, R27 ;  /* 0x0000002306067224 */ /* 0x000fe400078e021b */
[----:B------:R-:W-:Y:S02]  /*6ae0*/  IMAD R15, R4, R26, R15 ;  /* 0x0000001a040f7224 */ /* 0x000fe400078e020f */
[----:B------:R-:W-:Y:S02]  /*6af0*/  IMAD.MOV.U32 R14, RZ, RZ, 0x1 ;  /* 0x00000001ff0e7424 */ /* 0x000fe400078e00ff */
[----:B------:R-:W-:Y:S01]  /*6b00*/  IMAD.MOV.U32 R4, RZ, RZ, R22 ;  /* 0x000000ffff047224 */ /* 0x000fe200078e0016 */
[----:B------:R-:W-:Y:S02]  /*6b10*/  SEL R5, R15, R6, !P2 ;  /* 0x000000060f057207 */ /* 0x000fe40005000000 */
[----:B------:R-:W-:-:S07]  /*6b20*/  SEL R6, R6, R15, !P2 ;  /* 0x0000000f06067207 */ /* 0x000fce0005000000 */
.L_x_135:
[----:B------:R-:W-:Y:S02]  /*6b30*/  LOP3.LUT P0, RZ, R14, 0xff, RZ, 0xc0, !PT ;  /* 0x000000ff0eff7812 */ /* 0x000fe4000780c0ff */
[----:B------:R-:W-:-:S11]  /*6b40*/  LOP3.LUT R116, R116, 0x1, RZ, 0x3c, !PT ;  /* 0x0000000174747812 */ /* 0x000fd600078e3cff */
[----:B------:R-:W-:Y:S05]  /*6b50*/  @P0 BRA `(.L_x_138) ;  /* 0xffffffa800bc0947 */ /* 0x000fea000383ffff */
[----:B------:R-:W-:Y:S05]  /*6b60*/  EXIT ;  /* 0x000000000000794d */ /* 0x000fea0003800000 */
.L_x_14:
[----:B------:R-:W-:-:S08]  /*6b70*/  ISETP.NE.AND P0, PT, R20, RZ, PT ;  /* 0x000000ff1400720c */ /* 0x000fd00003f05270 */
[----:B-----5:R-:W0:-:S00]  /*6b80*/  USETMAXREG.DEALLOC.CTAPOOL 0x28 ;  /* 0x00000028000079c8 */ /* 0x020e0000080e0500 */
[----:B------:R-:W-:Y:S05]  /*6b90*/  @P0 EXIT ;  /* 0x000000000000094d */ /* 0x000fea0003800000 */
[----:B0-----:R-:W-:Y:S01]  /*6ba0*/  LOP3.LUT P0, RZ, R16, 0xff, RZ, 0xc0, !PT ;  /* 0x000000ff10ff7812 */ /* 0x001fe2000780c0ff */
[----:B------:R-:W-:Y:S02]  /*6bb0*/  IMAD.MOV.U32 R12, RZ, RZ, 0x1 ;  /* 0x00000001ff0c7424 */ /* 0x000fe400078e00ff */
[----:B------:R-:W-:-:S10]  /*6bc0*/  IMAD.MOV.U32 R15, RZ, RZ, RZ ;  /* 0x000000ffff0f7224 */ /* 0x000fd400078e00ff */
[----:B------:R-:W-:Y:S05]  /*6bd0*/  @!P0 BRA `(.L_x_139) ;  /* 0x0000000c00088947 */ /* 0x000fea0003800000 */
[----:B------:R-:W-:Y:S01]  /*6be0*/  LOP3.LUT P0, RZ, R11, 0x1f, RZ, 0xc0, !PT ;  /* 0x0000001f0bff7812 */ /* 0x000fe2000780c0ff */
[----:B------:R-:W-:Y:S01]  /*6bf0*/  ULDC UR5, c[0x0][0x658] ;  /* 0x0001960000057ab9 */ /* 0x000fe20000000800 */
[----:B------:R-:W-:Y:S01]  /*6c00*/  UMOV UR6, 0xffffffff ;  /* 0xffffffff00067882 */ /* 0x000fe20000000000 */
[----:B------:R-:W-:Y:S01]  /*6c10*/  BSSY B0, `(.L_x_139) ;  /* 0x00000be000007945 */ /* 0x000fe20003800000 */
[----:B------:R-:W-:Y:S01]  /*6c20*/  USHF.L.U32 UR6, UR6, UR5, URZ ;  /* 0x0000000506067299 */ /* 0x000fe2000800063f */
[C---:B------:R-:W-:Y:S01]  /*6c30*/  ISETP.NE.AND P3, PT, R10.reuse, RZ, PT ;  /* 0x000000ff0a00720c */ /* 0x040fe20003f65270 */
[----:B------:R-:W-:Y:S01]  /*6c40*/  IMAD.MOV.U32 R14, RZ, RZ, 0x1 ;  /* 0x00000001ff0e7424 */ /* 0x000fe200078e00ff */
[----:B------:R-:W-:Y:S01]  /*6c50*/  ISETP.NE.OR P0, PT, R10, RZ, !P0 ;  /* 0x000000ff0a00720c */ /* 0x000fe20004705670 */
[----:B------:R-:W-:Y:S01]  /*6c60*/  IMAD.MOV.U32 R12, RZ, RZ, 0x1 ;  /* 0x00000001ff0c7424 */ /* 0x000fe200078e00ff */
[----:B------:R-:W-:Y:S01]  /*6c70*/  LOP3.LUT R13, R7, 0x2, RZ, 0xfc, !PT ;  /* 0x00000002070d7812 */ /* 0x000fe200078efcff */
[----:B------:R-:W-:Y:S01]  /*6c80*/  IMAD.MOV.U32 R15, RZ, RZ, RZ ;  /* 0x000000ffff0f7224 */ /* 0x000fe200078e00ff */
[----:B------:R-:W-:Y:S01]  /*6c90*/  ULDC UR4, c[0x0][0x600] ;  /* 0x0001800000047ab9 */ /* 0x000fe20000000800 */
[----:B------:R-:W-:Y:S01]  /*6ca0*/  UMOV UR7, 0x1 ;  /* 0x0000000100077882 */ /* 0x000fe20000000000 */
[----:B------:R-:W-:-:S02]  /*6cb0*/  UIADD3 UR22, UR13, 0x1, URZ ;  /* 0x000000010d167890 */ /* 0x000fc4000fffe03f */
[----:B------:R-:W-:Y:S02]  /*6cc0*/  UIADD3 UR16, UR4, -0x1, URZ ;  /* 0xffffffff04107890 */ /* 0x000fe4000fffe03f */
[----:B------:R-:W-:Y:S02]  /*6cd0*/  USHF.L.U32 UR18, UR7, UR5, URZ ;  /* 0x0000000507127299 */ /* 0x000fe4000800063f */
[----:B------:R-:W-:Y:S01]  /*6ce0*/  ULOP3.LUT UR17, URZ, UR6, URZ, 0x33, !UPT ;  /* 0x000000063f117292 */ /* 0x000fe2000f8e333f */
[----:B------:R-:W-:-:S11]  /*6cf0*/  ULDC.64 UR20, c[0x0][0x198] ;  /* 0x0000660000147ab9 */ /* 0x000fd60000000a00 */
.L_x_151:
[----:B------:R-:W-:-:S03]  /*6d00*/  UMOV UR4, 0xffffffff ;  /* 0xffffffff00047882 */ /* 0x000fc60000000000 */
[----:B------:R-:W-:Y:S05]  /*6d10*/  BRA.DIV UR4, `(.L_x_140) ;  /* 0x0000001a04607947 */ /* 0x000fea000b800000 */
[----:B------:R-:W-:-:S13]  /*6d20*/  ELECT P1, URZ, PT ;  /* 0x00000000003f782f */ /* 0x000fda0003820000 */
.L_x_182:
[----:B------:R-:W0:Y:S01]  /*6d30*/  LDC R10, c[0x0][0x28c] ;  /* 0x0000a300ff0a7b82 */ /* 0x000e220000000800 */
[----:B------:R-:W-:Y:S01]  /*6d40*/  BSSY B1, `(.L_x_141) ;  /* 0x0000037000017945 */ /* 0x000fe20003800000 */
[----:B0-----:R-:W-:-:S13]  /*6d50*/  ISETP.LT.OR P1, PT, R10, 0x1, !P1 ;  /* 0x000000010a00780c */ /* 0x001fda0004f21670 */
[----:B------:R-:W-:Y:S05]  /*6d60*/  @P1 BRA `(.L_x_142) ;  /* 0x0000000000d01947 */ /* 0x000fea0003800000 */
[----:B------:R-:W-:Y:S02]  /*6d70*/  IMAD R16, R5, 0x60, RZ ;  /* 0x0000006005107824 */ /* 0x000fe400078e02ff */
[----:B------:R-:W-:Y:S02]  /*6d80*/  IMAD.SHL.U32 R17, R6, 0x40, RZ ;  /* 0x0000004006117824 */ /* 0x000fe400078e00ff */
[----:B------:R-:W-:Y:S02]  /*6d90*/  IMAD.MOV.U32 R18, RZ, RZ, RZ ;  /* 0x000000ffff127224 */ /* 0x000fe400078e00ff */
[----:B------:R-:W-:Y:S02]  /*6da0*/  IMAD.U32 R20, RZ, RZ, UR22 ;  /* 0x00000016ff147e24 */ /* 0x000fe4000f8e00ff */
[----:B------:R-:W-:Y:S02]  /*6db0*/  IMAD.MOV.U32 R5, RZ, RZ, R12 ;  /* 0x000000ffff057224 */ /* 0x000fe400078e000c */
[----:B------:R-:W-:-:S07]  /*6dc0*/  IMAD.MOV.U32 R6, RZ, RZ, R15 ;  /* 0x000000ffff067224 */ /* 0x000fce00078e000f */
.L_x_146:
[----:B------:R-:W0:Y:S01]  /*6dd0*/  S2R R11, SR_CgaCtaId ;  /* 0x00000000000b7919 */ /* 0x000e220000008800 */
[----:B------:R-:W-:-:S04]  /*6de0*/  MOV R10, 0x400 ;  /* 0x00000400000a7802 */ /* 0x000fc80000000f00 */
[----:B0-----:R-:W-:Y:S02]  /*6df0*/  LEA R21, R11, R10, 0x18 ;  /* 0x0000000a0b157211 */ /* 0x001fe400078ec0ff */
[----:B------:R-:W-:Y:S01]  /*6e00*/  SHF.L.U32 R10, R5, 0x1f, RZ ;  /* 0x0000001f050a7819 */ /* 0x000fe200000006ff */
[----:B------:R-:W0:Y:S02]  /*6e10*/  @!P3 LDC R11, c[0x0][0x500] ;  /* 0x00014000ff0bbb82 */ /* 0x000e240000000800 */
[----:B------:R-:W-:-:S04]  /*6e20*/  IMAD R19, R6, 0x8, R21 ;  /* 0x0000000806137824 */ /* 0x000fc800078e0215 */
[----:B------:R-:W1:Y:S02]  /*6e30*/  SYNCS.PHASECHK.TRANS64.TRYWAIT P1, [R19+URZ+0xb0], R10 ;  /* 0x0000b00a130075a7 */ /* 0x000e64000802017f */
[----:B-1----:R-:W-:Y:S05]  /*6e40*/  @!P1 BRA `(.L_x_143) ;  /* 0x0000001800349947 */ /* 0x002fea0003800000 */
.L_x_183:
[----:B-1----:R-:W-:Y:S01]  /*6e50*/  PRMT R10, R13, 0x9910, RZ ;  /* 0x000099100d0a7816 */ /* 0x002fe200000000ff */
[----:B0-----:R0:W-:Y:S03]  /*6e60*/  @!P3 SYNCS.ARRIVE.TRANS64 RZ, [R19+URZ], R11 ;  /* 0x0000000b13ffb9a7 */ /* 0x0011e6000800003f */
[----:B------:R-:W-:-:S13]  /*6e70*/  ISETP.NE.AND P1, PT, R10, 0x2, PT ;  /* 0x000000020a00780c */ /* 0x000fda0003f25270 */
[----:B0-----:R-:W-:Y:S05]  /*6e80*/  @P1 BRA `(.L_x_144) ;  /* 0x0000000000041947 */ /* 0x001fea0003800000 */
[----:B------:R-:W-:Y:S01]  /*6e90*/  BPT.TRAP 0x1 ;  /* 0x000000040000795c */ /* 0x000fe20000300000 */
.L_x_144:
[----:B------:R-:W-:Y:S05]  /*6ea0*/  @P0 BRA `(.L_x_145) ;  /* 0x0000000000040947 */ /* 0x000fea0003800000 */
[----:B------:R-:W-:Y:S01]  /*6eb0*/  BPT.TRAP 0x1 ;  /* 0x000000040000795c */ /* 0x000fe20000300000 */
.L_x_145:
[C-C-:B------:R-:W-:Y:S01]  /*6ec0*/  IMAD R10, R6.reuse, 0x1000, R21.reuse ;  /* 0x00001000060a7824 */ /* 0x140fe200078e0215 */
[----:B------:R-:W-:Y:S01]  /*6ed0*/  R2UR UR9, R19 ;  /* 0x00000000130972ca */ /* 0x000fe200000e0000 */
[----:B------:R-:W-:Y:S01]  /*6ee0*/  IMAD R21, R6, 0x1800, R21 ;  /* 0x0000180006157824 */ /* 0x000fe200078e0215 */
[----:B------:R-:W-:Y:S01]  /*6ef0*/  UIADD3 UR4, UP0, UR20, 0xf0, URZ ;  /* 0x000000f014047890 */ /* 0x000fe2000ff1e03f */
[----:B------:R-:W-:Y:S01]  /*6f00*/  VIADD R20, R20, 0xffffffff ;  /* 0xffffffff14147836 */ /* 0x000fe20000000000 */
[----:B------:R-:W-:Y:S01]  /*6f10*/  R2UR UR5, R10 ;  /* 0x000000000a0572ca */ /* 0x000fe200000e0000 */
[----:B------:R-:W-:Y:S01]  /*6f20*/  UIADD3 UR24, UP1, UR20, 0x1f0, URZ ;  /* 0x000001f014187890 */ /* 0x000fe2000ff3e03f */
[----:B------:R-:W-:Y:S01]  /*6f30*/  R2UR UR8, R21 ;  /* 0x00000000150872ca */ /* 0x000fe200000e0000 */
[----:B------:R-:W-:Y:S01]  /*6f40*/  VIADD R6, R6, 0x1 ;  /* 0x0000000106067836 */ /* 0x000fe20000000000 */
[----:B------:R-:W-:Y:S01]  /*6f50*/  R2UR UR11, R17 ;  /* 0x00000000110b72ca */ /* 0x000fe200000e0000 */
[----:B------:R-:W-:Y:S01]  /*6f60*/  UIADD3.X UR25, URZ, UR21, URZ, UP1, !UPT ;  /* 0x000000153f197290 */ /* 0x000fe20008ffe43f */
[----:B------:R-:W-:Y:S01]  /*6f70*/  R2UR UR10, R18 ;  /* 0x00000000120a72ca */ /* 0x000fe200000e0000 */
[----:B------:R-:W-:Y:S01]  /*6f80*/  UMOV UR6, 0x0 ;  /* 0x0000000000067882 */ /* 0x000fe20000000000 */
[----:B------:R-:W-:Y:S01]  /*6f90*/  R2UR UR12, R4 ;  /* 0x00000000040c72ca */ /* 0x000fe200000e0000 */
[----:B------:R-:W-:Y:S01]  /*6fa0*/  UMOV UR7, 0x10000000 ;  /* 0x1000000000077882 */ /* 0x000fe20000000000 */
[----:B------:R-:W-:Y:S01]  /*6fb0*/  R2UR UR19, R16 ;  /* 0x00000000101372ca */ /* 0x000fe200000e0000 */
[----:B------:R-:W-:Y:S01]  /*6fc0*/  VIADD R18, R18, 0x40 ;  /* 0x0000004012127836 */ /* 0x000fe20000000000 */
[----:B------:R-:W-:Y:S01]  /*6fd0*/  ISETP.GT.AND P4, PT, R20, 0x1, PT ;  /* 0x000000011400780c */ /* 0x000fe20003f84270 */
[----:B------:R-:W-:Y:S01]  /*6fe0*/  UIADD3 UR14, UR5, 0x280, URZ ;  /* 0x00000280050e7890 */ /* 0x000fe2000fffe03f */
[----:B------:R-:W-:Y:S01]  /*6ff0*/  ISETP.NE.AND P1, PT, R6, 0x16, PT ;  /* 0x000000160600780c */ /* 0x000fe20003f25270 */
[----:B------:R-:W-:-:S02]  /*7000*/  UIADD3.X UR5, URZ, UR21, URZ, UP0, !UPT ;  /* 0x000000153f057290 */ /* 0x000fc400087fe43f */
[----:B------:R-:W-:Y:S01]  /*7010*/  UIADD3 UR15, UR8, 0x16280, URZ ;  /* 0x00016280080f7890 */ /* 0x000fe2000fffe03f */
[----:B------:R-:W-:Y:S02]  /*7020*/  SEL R10, RZ, 0x1, P1 ;  /* 0x00000001ff0a7807 */ /* 0x000fe40000800000 */
[----:B------:R-:W-:Y:S01]  /*7030*/  UMOV UR8, UR14 ;  /* 0x0000000e00087c82 */ /* 0x000fe20008000000 */
[----:B------:R-:W-:Y:S02]  /*7040*/  SEL R6, R6, RZ, P1 ;  /* 0x000000ff06067207 */ /* 0x000fe40000800000 */
[----:B------:R-:W-:Y:S01]  /*7050*/  LOP3.LUT R5, R5, R10, RZ, 0x3c, !PT ;  /* 0x0000000a05057212 */ /* 0x000fe200078e3cff */
[----:B------:R0:W-:Y:S02]  /*7060*/  UTMALDG.3D [UR8], [UR4], desc[UR6] ;  /* 0x00000608040075b4 */ /* 0x0001e40008011000 */
[----:B0-----:R-:W-:Y:S01]  /*7070*/  UMOV UR8, UR15 ;  /* 0x0000000f00087c82 */ /* 0x001fe20008000000 */
[----:B------:R-:W-:-:S02]  /*7080*/  UMOV UR11, UR19 ;  /* 0x00000013000b7c82 */ /* 0x000fc40008000000 */
[----:B------:R0:W-:Y:S02]  /*7090*/  UTMALDG.3D [UR8], [UR24], desc[UR6] ;  /* 0x00000608180075b4 */ /* 0x0001e40008011000 */
[----:B0-----:R-:W-:Y:S05]  /*70a0*/  @P4 BRA `(.L_x_146) ;  /* 0xfffffffc00484947 */ /* 0x001fea000383ffff */
.L_x_142:
[----:B------:R-:W-:Y:S05]  /*70b0*/  BSYNC B1 ;  /* 0x0000000000017941 */ /* 0x000fea0003800000 */
.L_x_141:
[----:B------:R-:W-:Y:S01]  /*70c0*/  LOP3.LUT P5, RZ, R14, 0xff, RZ, 0xc0, !PT ;  /* 0x000000ff0eff7812 */ /* 0x000fe200078ac0ff */
[----:B------:R-:W-:Y:S01]  /*70d0*/  VIADD R6, R15, UR13 ;  /* 0x0000000d0f067c36 */ /* 0x000fe20008000000 */
[----:B------:R-:W-:Y:S01]  /*70e0*/  ULDC.64 UR4, c[0x0][0x650] ;  /* 0x0001940000047ab9 */ /* 0x000fe20000000a00 */
[----:B------:R-:W-:Y:S01]  /*70f0*/  IMAD.U32 R11, RZ, RZ, UR13 ;  /* 0x0000000dff0b7e24 */ /* 0x000fe2000f8e00ff */
[----:B------:R-:W-:Y:S01]  /*7100*/  UISETP.GE.U32.AND UP0, UPT, UR13, 0x16, UPT ;  /* 0x000000160d00788c */ /* 0x000fe2000bf06070 */
[----:B------:R-:W-:Y:S01]  /*7110*/  BSSY B1, `(.L_x_147) ;  /* 0x000006b000017945 */ /* 0x000fe20003800000 */
[----:B------:R-:W-:Y:S02]  /*7120*/  ISETP.GT.U32.AND P1, PT, R6, 0x15, PT ;  /* 0x000000150600780c */ /* 0x000fe40003f24070 */
[----:B------:R-:W-:Y:S02]  /*7130*/  PRMT R14, RZ, 0x7610, R14 ;  /* 0x00007610ff0e7816 */ /* 0x000fe4000000000e */
[----:B------:R-:W-:-:S02]  /*7140*/  ISETP.LT.U32.AND P1, PT, R11, 0x16, P1 ;  /* 0x000000160b00780c */ /* 0x000fc40000f21070 */
[----:B------:R-:W-:Y:S01]  /*7150*/  PLOP3.LUT P4, PT, PT, PT, UP0, 0x80, 0x0 ;  /* 0x000000000000781c */ /* 0x000fe20003f8f008 */
[----:B------:R-:W0:Y:S01]  /*7160*/  @P5 S2R R5, SR_CgaCtaId ;  /* 0x0000000000055919 */ /* 0x000e220000008800 */
[----:B------:R-:W-:-:S04]  /*7170*/  @P5 MOV R4, 0x400 ;  /* 0x0000040000045802 */ /* 0x000fc80000000f00 */
[----:B0-----:R-:W-:Y:S01]  /*7180*/  @P5 LEA R10, R5, R4, 0x18 ;  /* 0x00000004050a5211 */ /* 0x001fe200078ec0ff */
[----:B------:R-:W-:-:S03]  /*7190*/  IMAD.WIDE.U32 R4, R6, -0x45d1745d, RZ ;  /* 0xba2e8ba306047825 */ /* 0x000fc600078e00ff */
[----:B------:R0:W-:Y:S01]  /*71a0*/  @P5 SYNCS.ARRIVE.TRANS64.A1T0 RZ, [R10+URZ+0x198], RZ ;  /* 0x000198ff0aff59a7 */ /* 0x0001e2000810003f */
[----:B------:R-:W-:Y:S01]  /*71b0*/  IADD3 R2, P5, R2, R8, RZ ;  /* 0x0000000802027210 */ /* 0x000fe20007fbe0ff */
[----:B------:R-:W-:Y:S01]  /*71c0*/  IMAD.MOV.U32 R4, RZ, RZ, -0x1 ;  /* 0xffffffffff047424 */ /* 0x000fe200078e00ff */
[----:B------:R-:W-:Y:S02]  /*71d0*/  SHF.R.U32.HI R11, RZ, 0x4, R5 ;  /* 0x00000004ff0b7819 */ /* 0x000fe40000011605 */
[----:B------:R-:W-:Y:S01]  /*71e0*/  SEL R5, RZ, 0x1, !P1 ;  /* 0x00000001ff057807 */ /* 0x000fe20004800000 */
[----:B------:R-:W-:Y:S01]  /*71f0*/  IMAD.X R3, R3, 0x1, R0, P5 ;  /* 0x0000000103037824 */ /* 0x000fe200028e0600 */
[----:B------:R-:W-:Y:S01]  /*7200*/  ISETP.GE.U32.AND P1, PT, R2, UR4, PT ;  /* 0x0000000402007c0c */ /* 0x000fe2000bf26070 */
[----:B------:R-:W-:Y:S01]  /*7210*/  IMAD R15, R11, -0x16, R6 ;  /* 0xffffffea0b0f7824 */ /* 0x000fe200078e0206 */
[----:B------:R-:W-:Y:S01]  /*7220*/  LOP3.LUT R12, R12, R5, RZ, 0x3c, !PT ;  /* 0x000000050c0c7212 */ /* 0x000fe200078e3cff */
[----:B------:R-:W-:Y:S01]  /*7230*/  IMAD.MOV.U32 R6, RZ, RZ, -0x1 ;  /* 0xffffffffff067424 */ /* 0x000fe200078e00ff */
[----:B------:R-:W-:Y:S01]  /*7240*/  ISETP.GE.U32.AND.EX P1, PT, R3, UR5, PT, P1 ;  /* 0x0000000503007c0c */ /* 0x000fe2000bf26110 */
[----:B------:R-:W-:Y:S01]  /*7250*/  IMAD.MOV.U32 R5, RZ, RZ, -0x1 ;  /* 0xffffffffff057424 */ /* 0x000fe200078e00ff */
[----:B------:R-:W-:-:S02]  /*7260*/  @P4 LOP3.LUT R12, R12, 0x1, R11, 0x78, !PT ;  /* 0x000000010c0c4812 */ /* 0x000fc400078e780b */
[----:B0-----:R-:W-:-:S09]  /*7270*/  PRMT R10, RZ, 0x7610, R10 ;  /* 0x00007610ff0a7816 */ /* 0x001fd2000000000a */
[----:B------:R-:W-:Y:S05]  /*7280*/  @P1 BRA `(.L_x_148) ;  /* 0x00000004004c1947 */ /* 0x000fea0003800000 */
[----:B------:R-:W0:Y:S01]  /*7290*/  S2R R17, SR_CTAID.X ;  /* 0x0000000000117919 */ /* 0x000e220000002500 */
[----:B------:R-:W-:Y:S01]  /*72a0*/  ULDC.64 UR4, c[0x0][0x628] ;  /* 0x00018a0000047ab9 */ /* 0x000fe20000000a00 */
[----:B------:R-:W1:Y:S01]  /*72b0*/  LDC R18, c[0x0][0x144] ;  /* 0x00005100ff127b82 */ /* 0x000e620000000800 */
[----:B------:R-:W-:Y:S01]  /*72c0*/  ISETP.NE.U32.AND P1, PT, RZ, UR4, PT ;  /* 0x00000004ff007c0c */ /* 0x000fe2000bf25070 */
[----:B------:R-:W2:Y:S01]  /*72d0*/  S2R R6, SR_CTAID.Y ;  /* 0x0000000000067919 */ /* 0x000ea20000002600 */
[----:B------:R-:W-:Y:S01]  /*72e0*/  ULDC UR6, c[0x0][0x150] ;  /* 0x0000540000067ab9 */ /* 0x000fe20000000800 */
[----:B------:R-:W-:Y:S01]  /*72f0*/  ULDC UR7, c[0x0][0x630] ;  /* 0x00018c0000077ab9 */ /* 0x000fe20000000800 */
[----:B------:R-:W-:Y:S01]  /*7300*/  ISETP.NE.AND.EX P1, PT, RZ, UR5, PT, P1 ;  /* 0x00000005ff007c0c */ /* 0x000fe2000bf25310 */
[----:B------:R-:W-:Y:S01]  /*7310*/  IMAD.MOV.U32 R4, RZ, RZ, R2 ;  /* 0x000000ffff047224 */ /* 0x000fe200078e0002 */
[----:B0-----:R-:W-:-:S05]  /*7320*/  I2FP.F32.U32 R5, R17 ;  /* 0x0000001100057245 */ /* 0x001fca0000201000 */
[----:B------:R-:W-:Y:S01]  /*7330*/  FMUL R20, R5, UR6 ;  /* 0x0000000605147c20 */ /* 0x000fe20008400000 */
[----:B------:R-:W-:-:S05]  /*7340*/  IMAD.MOV.U32 R5, RZ, RZ, R3 ;  /* 0x000000ffff057224 */ /* 0x000fca00078e0003 */
[----:B--2---:R-:W-:Y:S05]  /*7350*/  @!P1 BRA `(.L_x_149) ;  /* 0x0000000000289947 */ /* 0x004fea0003800000 */
[----:B------:R-:W-:Y:S02]  /*7360*/  ULDC UR6, c[0x0][0x634] ;  /* 0x00018d0000067ab9 */ /* 0x000fe40000000800 */
[----:B------:R-:W-:-:S05]  /*7370*/  IADD3 R5, P1, R2, UR6, RZ ;  /* 0x0000000602057c10 */ /* 0x000fca000ff3e0ff */
[----:B------:R-:W-:-:S04]  /*7380*/  IMAD.X R19, RZ, RZ, R3, P1 ;  /* 0x000000ffff137224 */ /* 0x000fc800008e0603 */
[----:B------:R-:W-:-:S04]  /*7390*/  IMAD.WIDE.U32 R10, R19, UR4, RZ ;  /* 0x00000004130a7c25 */ /* 0x000fc8000f8e00ff */
[----:B------:R-:W-:-:S04]  /*73a0*/  IMAD.WIDE.U32 R10, P1, R5, UR5, R10 ;  /* 0x00000005050a7c25 */ /* 0x000fc8000f82000a */
[----:B------:R-:W-:-:S04]  /*73b0*/  IMAD.WIDE.U32 R4, R5, UR4, RZ ;  /* 0x0000000405047c25 */ /* 0x000fc8000f8e00ff */
[----:B------:R-:W-:Y:S01]  /*73c0*/  IMAD.MOV.U32 R4, RZ, RZ, R11 ;  /* 0x000000ffff047224 */ /* 0x000fe200078e000b */
[----:B------:R-:W-:Y:S01]  /*73d0*/  IADD3 RZ, P4, R5, R10, RZ ;  /* 0x0000000a05ff7210 */ /* 0x000fe20007f9e0ff */
[----:B------:R-:W-:-:S04]  /*73e0*/  IMAD.X R5, RZ, RZ, RZ, P1 ;  /* 0x000000ffff057224 */ /* 0x000fc800008e06ff */
[----:B------:R-:W-:-:S08]  /*73f0*/  IMAD.WIDE.U32.X R4, R19, UR5, R4, P4 ;  /* 0x0000000513047c25 */ /* 0x000fd0000a0e0404 */
.L_x_149:
[--C-:B------:R-:W-:Y:S01]  /*7400*/  SHF.R.U64 R16, R4, UR7, R5.reuse ;  /* 0x0000000704107c19 */ /* 0x100fe20008001205 */
[----:B------:R-:W0:Y:S01]  /*7410*/  F2I.U32.TRUNC.NTZ R20, R20 ;  /* 0x0000001400147305 */ /* 0x000e22000020f000 */
[----:B------:R-:W-:Y:S01]  /*7420*/  SHF.R.U32.HI R4, RZ, UR7, R5 ;  /* 0x00000007ff047c19 */ /* 0x000fe20008011605 */
[----:B------:R-:W-:Y:S01]  /*7430*/  ULDC.64 UR4, c[0x0][0x620] ;  /* 0x0001880000047ab9 */ /* 0x000fe20000000a00 */
[----:B------:R-:W-:Y:S01]  /*7440*/  IADD3 R11, P1, RZ, -R16, RZ ;  /* 0x80000010ff0b7210 */ /* 0x000fe20007f3e0ff */
[----:B------:R-:W-:Y:S01]  /*7450*/  ULDC.64 UR6, c[0x0][0x640] ;  /* 0x0001900000067ab9 */ /* 0x000fe20000000a00 */
[----:B------:R-:W2:Y:S03]  /*7460*/  LDC R21, c[0x0][0x148] ;  /* 0x00005200ff157b82 */ /* 0x000ea60000000800 */
[----:B------:R-:W-:Y:S01]  /*7470*/  IMAD.X R4, RZ, RZ, ~R4, P1 ;  /* 0x000000ffff047224 */ /* 0x000fe200008e0e04 */
[----:B------:R-:W-:-:S03]  /*7480*/  ISETP.NE.U32.AND P1, PT, RZ, UR6, PT ;  /* 0x00000006ff007c0c */ /* 0x000fc6000bf25070 */
[----:B------:R-:W-:Y:S01]  /*7490*/  IMAD R10, R4, UR4, RZ ;  /* 0x00000004040a7c24 */ /* 0x000fe2000f8e02ff */
[----:B------:R-:W-:Y:S01]  /*74a0*/  ISETP.NE.AND.EX P1, PT, RZ, UR7, PT, P1 ;  /* 0x00000007ff007c0c */ /* 0x000fe2000bf25310 */
[----:B------:R-:W-:Y:S01]  /*74b0*/  IMAD.WIDE.U32 R4, R11, UR4, R2 ;  /* 0x000000040b047c25 */ /* 0x000fe2000f8e0002 */
[----:B------:R-:W-:-:S03]  /*74c0*/  ULDC UR4, c[0x0][0x618] ;  /* 0x0001860000047ab9 */ /* 0x000fc60000000800 */
[----:B------:R-:W-:Y:S01]  /*74d0*/  IMAD R11, R11, UR5, R10 ;  /* 0x000000050b0b7c24 */ /* 0x000fe2000f8e020a */
[----:B------:R-:W-:Y:S01]  /*74e0*/  ULDC UR5, c[0x0][0x154] ;  /* 0x0000550000057ab9 */ /* 0x000fe20000000800 */
[----:B0-----:R-:W-:Y:S02]  /*74f0*/  IMAD.MOV R10, RZ, RZ, -R20 ;  /* 0x000000ffff0a7224 */ /* 0x001fe400078e0a14 */
[----:B------:R-:W-:Y:S02]  /*7500*/  IMAD.IADD R5, R5, 0x1, R11 ;  /* 0x0000000105057824 */ /* 0x000fe400078e020b */
[----:B-1----:R-:W-:Y:S01]  /*7510*/  IMAD R17, R18, R10, R17 ;  /* 0x0000000a12117224 */ /* 0x002fe200078e0211 */
[----:B------:R-:W-:Y:S02]  /*7520*/  I2FP.F32.U32 R10, R6 ;  /* 0x00000006000a7245 */ /* 0x000fe40000201000 */
[--C-:B------:R-:W-:Y:S02]  /*7530*/  SHF.R.U64 R18, R4, UR4, R5.reuse ;  /* 0x0000000404127c19 */ /* 0x100fe40008001205 */
[----:B------:R-:W-:Y:S01]  /*7540*/  SHF.R.U32.HI R5, RZ, UR4, R5 ;  /* 0x00000004ff057c19 */ /* 0x000fe20008011605 */
[----:B------:R-:W-:Y:S01]  /*7550*/  FMUL R10, R10, UR5 ;  /* 0x000000050a0a7c20 */ /* 0x000fe20008400000 */
[----:B------:R-:W-:-:S02]  /*7560*/  ULDC UR4, c[0x0][0x608] ;  /* 0x0001820000047ab9 */ /* 0x000fc40000000800 */
[--C-:B------:R-:W-:Y:S01]  /*7570*/  SHF.R.U64 R20, R18, UR4, R5.reuse ;  /* 0x0000000412147c19 */ /* 0x100fe20008001205 */
[----:B------:R0:W1:Y:S01]  /*7580*/  F2I.U32.TRUNC.NTZ R22, R10 ;  /* 0x0000000a00167305 */ /* 0x000062000020f000 */
[----:B------:R-:W-:Y:S01]  /*7590*/  SHF.R.U32.HI R5, RZ, UR4, R5 ;  /* 0x00000004ff057c19 */ /* 0x000fe20008011605 */
[----:B------:R-:W-:-:S03]  /*75a0*/  ULDC UR4, c[0x0][0x658] ;  /* 0x0001960000047ab9 */ /* 0x000fc60000000800 */
[--C-:B------:R-:W-:Y:S02]  /*75b0*/  SHF.R.U64 R19, R20, UR4, R5.reuse ;  /* 0x0000000414137c19 */ /* 0x100fe40008001205 */
[----:B------:R-:W-:-:S03]  /*75c0*/  SHF.R.U32.HI R23, RZ, UR4, R5 ;  /* 0x00000004ff177c19 */ /* 0x000fc60008011605 */
[----:B------:R-:W-:Y:S02]  /*75d0*/  IMAD.MOV.U32 R4, RZ, RZ, R19 ;  /* 0x000000ffff047224 */ /* 0x000fe400078e0013 */
[----:B------:R-:W-:Y:S01]  /*75e0*/  IMAD.MOV.U32 R5, RZ, RZ, R23 ;  /* 0x000000ffff057224 */ /* 0x000fe200078e0017 */
[----:B0-----:R-:W-:Y:S06]  /*75f0*/  @!P1 BRA `(.L_x_150) ;  /* 0x0000000000289947 */ /* 0x001fec0003800000 */
        /* <DEDUP_REMOVED lines=10> */
.L_x_150:
[----:B------:R-:W-:Y:S01]  /*76a0*/  ULDC UR4, c[0x0][0x648] ;  /* 0x0001920000047ab9 */ /* 0x000fe20000000800 */
[----:B-1----:R-:W-:Y:S01]  /*76b0*/  IMAD.MOV R22, RZ, RZ, -R22 ;  /* 0x000000ffff167224 */ /* 0x002fe200078e0a16 */
[----:B------:R-:W-:Y:S01]  /*76c0*/  SHF.R.U64 R5, R4, UR4, R5 ;  /* 0x0000000404057c19 */ /* 0x000fe20008001205 */
[----:B------:R-:W-:Y:S01]  /*76d0*/  ULDC UR4, c[0x0][0x638] ;  /* 0x00018e0000047ab9 */ /* 0x000fe20000000800 */
[----:B------:R-:W-:Y:S01]  /*76e0*/  LOP3.LUT R4, R20, UR17, RZ, 0xc0, !PT ;  /* 0x0000001114047c12 */ /* 0x000fe2000f8ec0ff */
[----:B--2---:R-:W-:Y:S01]  /*76f0*/  @P2 IMAD R17, R21, R22, R6 ;  /* 0x0000001615112224 */ /* 0x004fe200078e0206 */
[----:B------:R-:W-:Y:S01]  /*7700*/  LOP3.LUT R18, R18, UR16, RZ, 0xc0, !PT ;  /* 0x0000001012127c12 */ /* 0x000fe2000f8ec0ff */
[----:B------:R-:W-:Y:S01]  /*7710*/  IMAD.MOV R6, RZ, RZ, -R5 ;  /* 0x000000ffff067224 */ /* 0x000fe200078e0a05 */
[----:B------:R-:W-:Y:S01]  /*7720*/  ULDC UR5, c[0x0][0x610] ;  /* 0x0001840000057ab9 */ /* 0x000fe20000000800 */
[----:B------:R-:W-:Y:S02]  /*7730*/  IMAD R4, R5, UR18, R4 ;  /* 0x0000001205047c24 */ /* 0x000fe4000f8e0204 */
[----:B------:R-:W-:Y:S01]  /*7740*/  IMAD R19, R6, UR4, R19 ;  /* 0x0000000406137c24 */ /* 0x000fe2000f8e0213 */
[----:B------:R-:W-:Y:S01]  /*7750*/  ULDC UR4, c[0x0][0x600] ;  /* 0x0001800000047ab9 */ /* 0x000fe20000000800 */
[----:B------:R-:W-:-:S02]  /*7760*/  IMAD R17, R4, UR5, R17 ;  /* 0x0000000504117c24 */ /* 0x000fc4000f8e0211 */
[----:B------:R-:W-:Y:S02]  /*7770*/  IMAD R6, R19, UR4, R18 ;  /* 0x0000000413067c24 */ /* 0x000fe4000f8e0212 */
[----:B------:R-:W-:Y:S02]  /*7780*/  IMAD.MOV.U32 R10, RZ, RZ, 0x1 ;  /* 0x00000001ff0a7424 */ /* 0x000fe400078e00ff */
[----:B------:R-:W-:Y:S01]  /*7790*/  IMAD.MOV.U32 R4, RZ, RZ, R16 ;  /* 0x000000ffff047224 */ /* 0x000fe200078e0010 */
[----:B------:R-:W-:Y:S02]  /*77a0*/  SEL R5, R6, R17, !P2 ;  /* 0x0000001106057207 */ /* 0x000fe40005000000 */
[----:B------:R-:W-:-:S07]  /*77b0*/  SEL R6, R17, R6, !P2 ;  /* 0x0000000611067207 */ /* 0x000fce0005000000 */
.L_x_148:
[----:B------:R-:W-:Y:S05]  /*77c0*/  BSYNC B1 ;  /* 0x0000000000017941 */ /* 0x000fea0003800000 */
.L_x_147:
[----:B------:R-:W-:-:S13]  /*77d0*/  LOP3.LUT P1, RZ, R10, 0xff, RZ, 0xc0, !PT ;  /* 0x000000ff0aff7812 */ /* 0x000fda000782c0ff */
[----:B------:R-:W-:Y:S05]  /*77e0*/  @P1 BRA `(.L_x_151) ;  /* 0xfffffff400441947 */ /* 0x000fea000383ffff */
[----:B------:R-:W-:Y:S05]  /*77f0*/  BSYNC B0 ;  /* 0x0000000000007941 */ /* 0x000fea0003800000 */
.L_x_139:
[----:B------:R-:W-:-:S03]  /*7800*/  UMOV UR4, 0xffffffff ;  /* 0xffffffff00047882 */ /* 0x000fc60000000000 */
[----:B------:R-:W-:Y:S05]  /*7810*/  BRA.DIV UR4, `(.L_x_152) ;  /* 0x0000000e04d47947 */ /* 0x000fea000b800000 */
[----:B------:R-:W-:-:S13]  /*7820*/  ELECT P0, URZ, PT ;  /* 0x00000000003f782f */ /* 0x000fda0003800000 */
.L_x_186:
[----:B------:R-:W-:Y:S04]  /*7830*/  BSSY B0, `(.L_x_153) ;  /* 0x00000cd000007945 */ /* 0x000fe80003800000 */
[----:B------:R-:W-:Y:S05]  /*7840*/  @!P0 BRA `(.L_x_154) ;  /* 0x0000000c002c8947 */ /* 0x000fea0003800000 */
[----:B------:R-:W-:-:S04]  /*7850*/  LOP3.LUT R7, R7, 0x2, RZ, 0xfc, !PT ;  /* 0x0000000207077812 */ /* 0x000fc800078efcff */
[----:B------:R-:W-:-:S13]  /*7860*/  ISETP.NE.AND P0, PT, R7, 0x3, PT ;  /* 0x000000030700780c */ /* 0x000fda0003f05270 */
[----:B------:R-:W-:Y:S05]  /*7870*/  @!P0 BRA `(.L_x_155) ;  /* 0x0000000000048947 */ /* 0x000fea0003800000 */
[----:B------:R-:W-:Y:S01]  /*7880*/  BPT.TRAP 0x1 ;  /* 0x000000040000795c */ /* 0x000fe20000300000 */
.L_x_155:
[----:B------:R-:W0:Y:S01]  /*7890*/  S2R R3, SR_CgaCtaId ;  /* 0x0000000000037919 */ /* 0x000e220000008800 */
[----:B------:R-:W-:Y:S02]  /*78a0*/  MOV R0, 0x400 ;  /* 0x0000040000007802 */ /* 0x000fe40000000f00 */
[----:B------:R-:W-:Y:S02]  /*78b0*/  SHF.L.U32 R2, R12, 0x1f, RZ ;  /* 0x0000001f0c027819 */ /* 0x000fe400000006ff */
[----:B0-----:R-:W-:-:S05]  /*78c0*/  LEA R0, R3, R0, 0x18 ;  /* 0x0000000003007211 */ /* 0x001fca00078ec0ff */
[----:B------:R-:W-:-:S04]  /*78d0*/  VIADD R0, R0, 0xb0 ;  /* 0x000000b000007836 */ /* 0x000fc80000000000 */
[C---:B------:R-:W-:Y:S02]  /*78e0*/  IMAD R5, R15.reuse, 0x8, R0 ;  /* 0x000000080f057824 */ /* 0x040fe400078e0200 */
[----:B------:R-:W-:Y:S02]  /*78f0*/  VIADD R15, R15, 0x1 ;  /* 0x000000010f0f7836 */ /* 0x000fe40000000000 */
[----:B------:R-:W0:Y:S03]  /*7900*/  SYNCS.PHASECHK.TRANS64.TRYWAIT P0, [R5+URZ], R2 ;  /* 0x00000002050075a7 */ /* 0x000e26000800017f */
[----:B------:R-:W-:-:S04]  /*7910*/  ISETP.NE.AND P1, PT, R15, 0x16, PT ;  /* 0x000000160f00780c */ /* 0x000fc80003f25270 */
[----:B------:R-:W-:Y:S02]  /*7920*/  SEL R3, RZ, 0x1, P1 ;  /* 0x00000001ff037807 */ /* 0x000fe40000800000 */
[----:B------:R-:W-:Y:S02]  /*7930*/  SEL R15, R15, RZ, P1 ;  /* 0x000000ff0f0f7207 */ /* 0x000fe40000800000 */
[----:B------:R-:W-:-:S03]  /*7940*/  LOP3.LUT R12, R12, R3, RZ, 0x3c, !PT ;  /* 0x000000030c0c7212 */ /* 0x000fc600078e3cff */
[----:B------:R-:W-:Y:S01]  /*7950*/  IMAD R7, R15, 0x8, R0 ;  /* 0x000000080f077824 */ /* 0x000fe200078e0200 */
[----:B------:R-:W-:Y:S01]  /*7960*/  SHF.L.U32 R4, R12, 0x1f, RZ ;  /* 0x0000001f0c047819 */ /* 0x000fe200000006ff */
[----:B0-----:R-:W-:Y:S06]  /*7970*/  @!P0 BRA `(.L_x_156) ;  /* 0x0000000c00a08947 */ /* 0x001fec0003800000 */
.L_x_187:
[----:B------:R-:W1:Y:S01]  /*7980*/  SYNCS.PHASECHK.TRANS64.TRYWAIT P0, [R7+URZ], R4 ;  /* 0x00000004070075a7 */ /* 0x000e62000800017f */
[----:B0-----:R-:W-:-:S05]  /*7990*/  VIADD R2, R15, 0x1 ;  /* 0x000000010f027836 */ /* 0x001fca0000000000 */
[----:B------:R-:W-:-:S04]  /*79a0*/  ISETP.NE.AND P1, PT, R2, 0x16, PT ;  /* 0x000000160200780c */ /* 0x000fc80003f25270 */
[----:B------:R-:W-:Y:S02]  /*79b0*/  SEL R3, RZ, 0x1, P1 ;  /* 0x00000001ff037807 */ /* 0x000fe40000800000 */
[----:B------:R-:W-:Y:S02]  /*79c0*/  SEL R9, R2, RZ, P1 ;  /* 0x000000ff02097207 */ /* 0x000fe40000800000 */
[----:B------:R-:W-:-:S03]  /*79d0*/  LOP3.LUT R12, R12, R3, RZ, 0x3c, !PT ;  /* 0x000000030c0c7212 */ /* 0x000fc600078e3cff */
[----:B------:R-:W-:Y:S01]  /*79e0*/  IMAD R6, R9, 0x8, R0 ;  /* 0x0000000809067824 */ /* 0x000fe200078e0200 */
[----:B------:R-:W-:Y:S01]  /*79f0*/  SHF.L.U32 R5, R12, 0x1f, RZ ;  /* 0x0000001f0c057819 */ /* 0x000fe200000006ff */
[----:B-1----:R-:W-:Y:S06]  /*7a00*/  @!P0 BRA `(.L_x_157) ;  /* 0x0000000c00908947 */ /* 0x002fec0003800000 */
.L_x_188:
[----:B------:R-:W1:Y:S01]  /*7a10*/  SYNCS.PHASECHK.TRANS64.TRYWAIT P0, [R6+URZ], R5 ;  /* 0x00000005060075a7 */ /* 0x000e62000800017f */
[----:B------:R-:W-:-:S05]  /*7a20*/  VIADD R2, R9, 0x1 ;  /* 0x0000000109027836 */ /* 0x000fca0000000000 */
[----:B------:R-:W-:-:S04]  /*7a30*/  ISETP.NE.AND P1, PT, R2, 0x16, PT ;  /* 0x000000160200780c */ /* 0x000fc80003f25270 */
[----:B------:R-:W-:Y:S02]  /*7a40*/  SEL R3, RZ, 0x1, P1 ;  /* 0x00000001ff037807 */ /* 0x000fe40000800000 */
[----:B0-----:R-:W-:Y:S02]  /*7a50*/  SEL R7, R2, RZ, P1 ;  /* 0x000000ff02077207 */ /* 0x001fe40000800000 */
[----:B------:R-:W-:-:S03]  /*7a60*/  LOP3.LUT R12, R12, R3, RZ, 0x3c, !PT ;  /* 0x000000030c0c7212 */ /* 0x000fc600078e3cff */
[----:B------:R-:W-:Y:S01]  /*7a70*/  IMAD R9, R7, 0x8, R0 ;  /* 0x0000000807097824 */ /* 0x000fe200078e0200 */
[----:B------:R-:W-:Y:S01]  /*7a80*/  SHF.L.U32 R4, R12, 0x1f, RZ ;  /* 0x0000001f0c047819 */ /* 0x000fe200000006ff */
[----:B-1----:R-:W-:Y:S06]  /*7a90*/  @!P0 BRA `(.L_x_158) ;  /* 0x0000000c00808947 */ /* 0x002fec0003800000 */
.L_x_189:
[----:B------:R-:W1:Y:S01]  /*7aa0*/  SYNCS.PHASECHK.TRANS64.TRYWAIT P0, [R9+URZ], R4 ;  /* 0x00000004090075a7 */ /* 0x000e62000800017f */
[----:B------:R-:W-:-:S05]  /*7ab0*/  VIADD R2, R7, 0x1 ;  /* 0x0000000107027836 */ /* 0x000fca0000000000 */
[----:B------:R-:W-:-:S04]  /*7ac0*/  ISETP.NE.AND P1, PT, R2, 0x16, PT ;  /* 0x000000160200780c */ /* 0x000fc80003f25270 */
[----:B------:R-:W-:Y:S02]  /*7ad0*/  SEL R3, RZ, 0x1, P1 ;  /* 0x00000001ff037807 */ /* 0x000fe40000800000 */
[----:B------:R-:W-:Y:S02]  /*7ae0*/  SEL R7, R2, RZ, P1 ;  /* 0x000000ff02077207 */ /* 0x000fe40000800000 */
[----:B------:R-:W-:-:S03]  /*7af0*/  LOP3.LUT R12, R12, R3, RZ, 0x3c, !PT ;  /* 0x000000030c0c7212 */ /* 0x000fc600078e3cff */
[----:B0-----:R-:W-:Y:S01]  /*7b00*/  IMAD R6, R7, 0x8, R0 ;  /* 0x0000000807067824 */ /* 0x001fe200078e0200 */
[----:B------:R-:W-:Y:S01]  /*7b10*/  SHF.L.U32 R5, R12, 0x1f, RZ ;  /* 0x0000001f0c057819 */ /* 0x000fe200000006ff */
[----:B-1----:R-:W-:Y:S06]  /*7b20*/  @!P0 BRA `(.L_x_159) ;  /* 0x0000000c00708947 */ /* 0x002fec0003800000 */
.L_x_190:
        /* <DEDUP_REMOVED lines=9> */
.L_x_191:
        /* <DEDUP_REMOVED lines=9> */
.L_x_192:
        /* <DEDUP_REMOVED lines=9> */
.L_x_193:
        /* <DEDUP_REMOVED lines=9> */
.L_x_194:
        /* <DEDUP_REMOVED lines=9> */
.L_x_195:
        /* <DEDUP_REMOVED lines=9> */
.L_x_196:
        /* <DEDUP_REMOVED lines=9> */
.L_x_197:
        /* <DEDUP_REMOVED lines=9> */
.L_x_198:
        /* <DEDUP_REMOVED lines=9> */
.L_x_199:
        /* <DEDUP_REMOVED lines=9> */
.L_x_200:
        /* <DEDUP_REMOVED lines=9> */
.L_x_201:
        /* <DEDUP_REMOVED lines=9> */
.L_x_202:
        /* <DEDUP_REMOVED lines=9> */
.L_x_203:
        /* <DEDUP_REMOVED lines=9> */
.L_x_204:
        /* <DEDUP_REMOVED lines=9> */
.L_x_205:
        /* <DEDUP_REMOVED lines=9> */
.L_x_206:
[----:B------:R-:W1:Y:S01]  /*8430*/  SYNCS.PHASECHK.TRANS64.TRYWAIT P0, [R6+URZ], R5 ;  /* 0x00000005060075a7 */ /* 0x000e62000800017f */
[----:B------:R-:W-:-:S05]  /*8440*/  VIADD R2, R7, 0x1 ;  /* 0x0000000107027836 */ /* 0x000fca0000000000 */
[----:B------:R-:W-:-:S04]  /*8450*/  ISETP.NE.AND P1, PT, R2, 0x16, PT ;  /* 0x000000160200780c */ /* 0x000fc80003f25270 */
[----:B0-----:R-:W-:Y:S02]  /*8460*/  SEL R4, RZ, 0x1, P1 ;  /* 0x00000001ff047807 */ /* 0x001fe40000800000 */
[----:B------:R-:W-:Y:S02]  /*8470*/  SEL R3, R2, RZ, P1 ;  /* 0x000000ff02037207 */ /* 0x000fe40000800000 */
[----:B------:R-:W-:Y:S01]  /*8480*/  LOP3.LUT R4, R11, R4, RZ, 0x3c, !PT ;  /* 0x000000040b047212 */ /* 0x000fe200078e3cff */
[----:B-1----:R-:W-:Y:S06]  /*8490*/  @!P0 BRA `(.L_x_176) ;  /* 0x0000000800688947 */ /* 0x002fec0003800000 */
.L_x_207:
[----:B------:R-:W-:Y:S01]  /*84a0*/  IMAD R3, R3, 0x8, R0 ;  /* 0x0000000803037824 */ /* 0x000fe200078e0200 */
[----:B------:R-:W-:-:S07]  /*84b0*/  SHF.L.U32 R0, R4, 0x1f, RZ ;  /* 0x0000001f04007819 */ /* 0x000fce00000006ff */
.L_x_177:
[----:B-1----:R1:W2:Y:S02]  /*84c0*/  SYNCS.PHASECHK.TRANS64.TRYWAIT P0, [R3+URZ], R0 ;  /* 0x00000000030075a7 */ /* 0x0022a4000800017f */
[----:B--2---:R-:W-:Y:S05]  /*84d0*/  @!P0 NANOSLEEP.SYNCS 0x989680 ;  /* 0x009896800000895d */ /* 0x004fea0003900000 */
[----:B------:R-:W2:Y:S02]  /*84e0*/  @!P0 SYNCS.PHASECHK.TRANS64 P0, [R3+URZ], R0 ;  /* 0x00000000030085a7 */ /* 0x000ea4000800007f */
[----:B--2---:R-:W-:Y:S05]  /*84f0*/  @!P0 BRA `(.L_x_177) ;  /* 0xfffffffc00f08947 */ /* 0x004fea000383ffff */
.L_x_154:
[----:B------:R-:W-:Y:S05]  /*8500*/  BSYNC B0 ;  /* 0x0000000000007941 */ /* 0x000fea0003800000 */
.L_x_153:
[----:B------:R-:W-:Y:S05]  /*8510*/  EXIT ;  /* 0x000000000000794d */ /* 0x000fea0003800000 */
.L_x_16:
[----:B0-----:R-:W-:-:S04]  /*8520*/  IMAD.U32 R15, RZ, RZ, UR15 ;  /* 0x0000000fff0f7e24 */ /* 0x001fc8000f8e00ff */
[----:B------:R0:W1:Y:S03]  /*8530*/  SYNCS.PHASECHK.TRANS64.TRYWAIT P0, [R15+URZ+-0x8], R14 ;  /* 0xfffff80e0f0075a7 */ /* 0x000066000800017f */
[----:B-1----:R-:W-:Y:S05]  /*8540*/  @!P0 NANOSLEEP.SYNCS 0x989680 ;  /* 0x009896800000895d */ /* 0x002fea0003900000 */
[----:B------:R-:W1:Y:S02]  /*8550*/  @!P0 SYNCS.PHASECHK.TRANS64 P0, [R15+URZ+-0x8], R14 ;  /* 0xfffff80e0f0085a7 */ /* 0x000e64000800007f */
[----:B-1----:R-:W-:Y:S05]  /*8560*/  @!P0 BRA `(.L_x_16) ;  /* 0xfffffffc00ec8947 */ /* 0x002fea000383ffff */
[----:B------:R-:W-:Y:S05]  /*8570*/  BRA `(.L_x_178) ;  /* 0xffffff9000507947 */ /* 0x000fea000383ffff */
.L_x_21:
[----:B-1----:R-:W-:-:S04]  /*8580*/  IMAD.U32 R15, RZ, RZ, UR6 ;  /* 0x00000006ff0f7e24 */ /* 0x002fc8000f8e00ff */
[----:B------:R1:W2:Y:S03]  /*8590*/  SYNCS.PHASECHK.TRANS64.TRYWAIT P0, [R15+URZ], R14 ;  /* 0x0000000e0f0075a7 */ /* 0x0002a6000800017f */
[----:B--2---:R-:W-:Y:S05]  /*85a0*/  @!P0 NANOSLEEP.SYNCS 0x989680 ;  /* 0x009896800000895d */ /* 0x004fea0003900000 */
[----:B------:R-:W2:Y:S02]  /*85b0*/  @!P0 SYNCS.PHASECHK.TRANS64 P0, [R15+URZ], R14 ;  /* 0x0000000e0f0085a7 */ /* 0x000ea4000800007f */
[----:B--2---:R-:W-:Y:S05]  /*85c0*/  @!P0 BRA `(.L_x_21) ;  /* 0xfffffffc00ec8947 */ /* 0x004fea000383ffff */
[----:B------:R-:W-:Y:S05]  /*85d0*/  BRA `(.L_x_20) ;  /* 0xffffff9400387947 */ /* 0x000fea000383ffff */
.L_x_27:
[----:B-1----:R-:W-:-:S04]  /*85e0*/  IMAD.U32 R16, RZ, RZ, UR9 ;  /* 0x00000009ff107e24 */ /* 0x002fc8000f8e00ff */
[----:B------:R1:W2:Y:S03]  /*85f0*/  SYNCS.PHASECHK.TRANS64.TRYWAIT P0, [R16+URZ], R15 ;  /* 0x0000000f100075a7 */ /* 0x0002a6000800017f */
[----:B--2---:R-:W-:Y:S05]  /*8600*/  @!P0 NANOSLEEP.SYNCS 0x989680 ;  /* 0x009896800000895d */ /* 0x004fea0003900000 */
[----:B------:R-:W2:Y:S02]  /*8610*/  @!P0 SYNCS.PHASECHK.TRANS64 P0, [R16+URZ], R15 ;  /* 0x0000000f100085a7 */ /* 0x000ea4000800007f */
[----:B--2---:R-:W-:Y:S05]  /*8620*/  @!P0 BRA `(.L_x_27) ;  /* 0xfffffffc00ec8947 */ /* 0x004fea000383ffff */
[----:B------:R-:W-:Y:S05]  /*8630*/  BRA `(.L_x_26) ;  /* 0xffffff9c000c7947 */ /* 0x000fea000383ffff */
.L_x_35:
[----:B0-----:R-:W-:-:S04]  /*8640*/  IMAD.U32 R15, RZ, RZ, UR15 ;  /* 0x0000000fff0f7e24 */ /* 0x001fc8000f8e00ff */
[----:B------:R0:W1:Y:S03]  /*8650*/  SYNCS.PHASECHK.TRANS64.TRYWAIT P0, [R15+URZ+0x8], R14 ;  /* 0x0000080e0f0075a7 */ /* 0x000066000800017f */
[----:B-1----:R-:W-:Y:S05]  /*8660*/  @!P0 NANOSLEEP.SYNCS 0x989680 ;  /* 0x009896800000895d */ /* 0x002fea0003900000 */
[----:B------:R-:W1:Y:S02]  /*8670*/  @!P0 SYNCS.PHASECHK.TRANS64 P0, [R15+URZ+0x8], R14 ;  /* 0x0000080e0f0085a7 */ /* 0x000e64000800007f */
[----:B-1----:R-:W-:Y:S05]  /*8680*/  @!P0 BRA `(.L_x_35) ;  /* 0xfffffffc00ec8947 */ /* 0x002fea000383ffff */
[----:B------:R-:W-:Y:S05]  /*8690*/  BRA `(.L_x_179) ;  /* 0xffffffa400e47947 */ /* 0x000fea000383ffff */
.L_x_140:
[----:B------:R-:W-:Y:S01]  /*86a0*/  BSSY B1, `(.L_x_180) ;  /* 0x0000006000017945 */ /* 0x000fe20003800000 */
[----:B------:R-:W-:-:S07]  /*86b0*/  IMAD.MOV.U32 R10, RZ, RZ, -0x1 ;  /* 0xffffffffff0a7424 */ /* 0x000fce00078e00ff */
[----:B------:R-:W-:Y:S05]  /*86c0*/  WARPSYNC.COLLECTIVE R10, `(.L_x_181) ;  /* 0x000000000a0c7348 */ /* 0x000fea0003c00000 */
[----:B------:R-:W-:Y:S02]  /*86d0*/  ELECT P1, UR62, PT ;  /* 0x00000000003e782f */ /* 0x000fe40003820000 */
[----:B------:R-:W-:Y:S01]  /*86e0*/  MOV R10, UR62 ;  /* 0x0000003e000a7c02 */ /* 0x000fe20008000f00 */
[----:B------:R-:W-:Y:S10]  /*86f0*/  ENDCOLLECTIVE ;  /* 0x000000000000791b */ /* 0x000ff40003800000 */
.L_x_181:
[----:B------:R-:W-:Y:S05]  /*8700*/  BSYNC B1 ;  /* 0x0000000000017941 */ /* 0x000fea0003800000 */
.L_x_180:
[----:B------:R-:W-:Y:S05]  /*8710*/  BRA `(.L_x_182) ;  /* 0xffffffe400847947 */ /* 0x000fea000383ffff */
.L_x_143:
[----:B-1----:R1:W2:Y:S02]  /*8720*/  SYNCS.PHASECHK.TRANS64.TRYWAIT P1, [R19+URZ+0xb0], R10 ;  /* 0x0000b00a130075a7 */ /* 0x0022a4000802017f */
[----:B--2---:R-:W-:Y:S05]  /*8730*/  @!P1 NANOSLEEP.SYNCS 0x989680 ;  /* 0x009896800000995d */ /* 0x004fea0003900000 */
[----:B------:R-:W2:Y:S02]  /*8740*/  @!P1 SYNCS.PHASECHK.TRANS64 P1, [R19+URZ+0xb0], R10 ;  /* 0x0000b00a130095a7 */ /* 0x000ea4000802007f */
[----:B--2---:R-:W-:Y:S05]  /*8750*/  @!P1 BRA `(.L_x_143) ;  /* 0xfffffffc00f09947 */ /* 0x004fea000383ffff */
[----:B------:R-:W-:Y:S05]  /*8760*/  BRA `(.L_x_183) ;  /* 0xffffffe400b87947 */ /* 0x000fea000383ffff */
.L_x_152:
[----:B------:R-:W-:Y:S01]  /*8770*/  BSSY B0, `(.L_x_184) ;  /* 0x0000006000007945 */ /* 0x000fe20003800000 */
[----:B------:R-:W-:-:S07]  /*8780*/  IMAD.MOV.U32 R10, RZ, RZ, -0x1 ;  /* 0xffffffffff0a7424 */ /* 0x000fce00078e00ff */
[----:B------:R-:W-:Y:S05]  /*8790*/  WARPSYNC.COLLECTIVE R10, `(.L_x_185) ;  /* 0x000000000a0c7348 */ /* 0x000fea0003c00000 */
[----:B------:R-:W-:Y:S02]  /*87a0*/  ELECT P1, UR62, PT ;  /* 0x00000000003e782f */ /* 0x000fe40003820000 */
[----:B------:R-:W-:Y:S01]  /*87b0*/  MOV R10, UR62 ;  /* 0x0000003e000a7c02 */ /* 0x000fe20008000f00 */
[----:B------:R-:W-:Y:S10]  /*87c0*/  ENDCOLLECTIVE ;  /* 0x000000000000791b */ /* 0x000ff40003800000 */
.L_x_185:
[----:B------:R-:W-:Y:S05]  /*87d0*/  BSYNC B0 ;  /* 0x0000000000007941 */ /* 0x000fea0003800000 */
.L_x_184:
[----:B------:R-:W-:Y:S01]  /*87e0*/  PLOP3.LUT P0, PT, P1, PT, PT, 0x80, 0x0 ;  /* 0x000000000000781c */ /* 0x000fe20000f0f070 */
[----:B------:R-:W-:-:S12]  /*87f0*/  BRA `(.L_x_186) ;  /* 0xfffffff0000c7947 */ /* 0x000fd8000383ffff */
.L_x_156:
[----:B0-----:R0:W1:Y:S02]  /*8800*/  SYNCS.PHASECHK.TRANS64.TRYWAIT P0, [R5+URZ], R2 ;  /* 0x00000002050075a7 */ /* 0x001064000800017f */
[----:B-1----:R-:W-:Y:S05]  /*8810*/  @!P0 NANOSLEEP.SYNCS 0x989680 ;  /* 0x009896800000895d */ /* 0x002fea0003900000 */
[----:B------:R-:W1:Y:S02]  /*8820*/  @!P0 SYNCS.PHASECHK.TRANS64 P0, [R5+URZ], R2 ;  /* 0x00000002050085a7 */ /* 0x000e64000800007f */
[----:B-1----:R-:W-:Y:S05]  /*8830*/  @!P0 BRA `(.L_x_156) ;  /* 0xfffffffc00f08947 */ /* 0x002fea000383ffff */
[----:B------:R-:W-:Y:S05]  /*8840*/  BRA `(.L_x_187) ;  /* 0xfffffff0004c7947 */ /* 0x000fea000383ffff */
.L_x_157:
[----:B0-----:R0:W1:Y:S02]  /*8850*/  SYNCS.PHASECHK.TRANS64.TRYWAIT P0, [R7+URZ], R4 ;  /* 0x00000004070075a7 */ /* 0x001064000800017f */
[----:B-1----:R-:W-:Y:S05]  /*8860*/  @!P0 NANOSLEEP.SYNCS 0x989680 ;  /* 0x009896800000895d */ /* 0x002fea0003900000 */
[----:B------:R-:W1:Y:S02]  /*8870*/  @!P0 SYNCS.PHASECHK.TRANS64 P0, [R7+URZ], R4 ;  /* 0x00000004070085a7 */ /* 0x000e64000800007f */
[----:B-1----:R-:W-:Y:S05]  /*8880*/  @!P0 BRA `(.L_x_157) ;  /* 0xfffffffc00f08947 */ /* 0x002fea000383ffff */
[----:B------:R-:W-:Y:S05]  /*8890*/  BRA `(.L_x_188) ;  /* 0xfffffff0005c7947 */ /* 0x000fea000383ffff */
.L_x_158:
[----:B0-----:R0:W1:Y:S02]  /*88a0*/  SYNCS.PHASECHK.TRANS64.TRYWAIT P0, [R6+URZ], R5 ;  /* 0x00000005060075a7 */ /* 0x001064000800017f */
[----:B-1----:R-:W-:Y:S05]  /*88b0*/  @!P0 NANOSLEEP.SYNCS 0x989680 ;  /* 0x009896800000895d */ /* 0x002fea0003900000 */
[----:B------:R-:W1:Y:S02]  /*88c0*/  @!P0 SYNCS.PHASECHK.TRANS64 P0, [R6+URZ], R5 ;  /* 0x00000005060085a7 */ /* 0x000e64000800007f */
[----:B-1----:R-:W-:Y:S05]  /*88d0*/  @!P0 BRA `(.L_x_158) ;  /* 0xfffffffc00f08947 */ /* 0x002fea000383ffff */
[----:B------:R-:W-:Y:S05]  /*88e0*/  BRA `(.L_x_189) ;  /* 0xfffffff0006c7947 */ /* 0x000fea000383ffff */
.L_x_159:
[----:B0-----:R0:W1:Y:S02]  /*88f0*/  SYNCS.PHASECHK.TRANS64.TRYWAIT P0, [R9+URZ], R4 ;  /* 0x00000004090075a7 */ /* 0x001064000800017f */
[----:B-1----:R-:W-:Y:S05]  /*8900*/  @!P0 NANOSLEEP.SYNCS 0x989680 ;  /* 0x009896800000895d */ /* 0x002fea0003900000 */
[----:B------:R-:W1:Y:S02]  /*8910*/  @!P0 SYNCS.PHASECHK.TRANS64 P0, [R9+URZ], R4 ;  /* 0x00000004090085a7 */ /* 0x000e64000800007f */
[----:B-1----:R-:W-:Y:S05]  /*8920*/  @!P0 BRA `(.L_x_159) ;  /* 0xfffffffc00f08947 */ /* 0x002fea000383ffff */
[----:B------:R-:W-:Y:S05]  /*8930*/  BRA `(.L_x_190) ;  /* 0xfffffff0007c7947 */ /* 0x000fea000383ffff */
.L_x_160:
[----:B0-----:R0:W1:Y:S02]  /*8940*/  SYNCS.PHASECHK.TRANS64.TRYWAIT P0, [R6+URZ], R5 ;  /* 0x00000005060075a7 */ /* 0x001064000800017f */
[----:B-1----:R-:W-:Y:S05]  /*8950*/  @!P0 NANOSLEEP.SYNCS 0x989680 ;  /* 0x009896800000895d */ /* 0x002fea0003900000 */
[----:B------:R-:W1:Y:S02]  /*8960*/  @!P0 SYNCS.PHASECHK.TRANS64 P0, [R6+URZ], R5 ;  /* 0x00000005060085a7 */ /* 0x000e64000800007f */
[----:B-1----:R-:W-:Y:S05]  /*8970*/  @!P0 BRA `(.L_x_160) ;  /* 0xfffffffc00f08947 */ /* 0x002fea000383ffff */
[----:B------:R-:W-:Y:S05]  /*8980*/  BRA `(.L_x_191) ;  /* 0xfffffff0008c7947 */ /* 0x000fea000383ffff */
.L_x_161:
[----:B0-----:R0:W1:Y:S02]  /*8990*/  SYNCS.PHASECHK.TRANS64.TRYWAIT P0, [R9+URZ], R4 ;  /* 0x00000004090075a7 */ /* 0x001064000800017f */
[----:B-1----:R-:W-:Y:S05]  /*89a0*/  @!P0 NANOSLEEP.SYNCS 0x989680 ;  /* 0x009896800000895d */ /* 0x002fea0003900000 */
[----:B------:R-:W1:Y:S02]  /*89b0*/  @!P0 SYNCS.PHASECHK.TRANS64 P0, [R9+URZ], R4 ;  /* 0x00000004090085a7 */ /* 0x000e64000800007f */
[----:B-1----:R-:W-:Y:S05]  /*89c0*/  @!P0 BRA `(.L_x_161) ;  /* 0xfffffffc00f08947 */ /* 0x002fea000383ffff */
[----:B------:R-:W-:Y:S05]  /*89d0*/  BRA `(.L_x_192) ;  /* 0xfffffff0009c7947 */ /* 0x000fea000383ffff */
.L_x_162:
[----:B0-----:R0:W1:Y:S02]  /*89e0*/  SYNCS.PHASECHK.TRANS64.TRYWAIT P0, [R6+URZ], R5 ;  /* 0x00000005060075a7 */ /* 0x001064000800017f */
[----:B-1----:R-:W-:Y:S05]  /*89f0*/  @!P0 NANOSLEEP.SYNCS 0x989680 ;  /* 0x009896800000895d */ /* 0x002fea0003900000 */
[----:B------:R-:W1:Y:S02]  /*8a00*/  @!P0 SYNCS.PHASECHK.TRANS64 P0, [R6+URZ], R5 ;  /* 0x00000005060085a7 */ /* 0x000e64000800007f */
[----:B-1----:R-:W-:Y:S05]  /*8a10*/  @!P0 BRA `(.L_x_162) ;  /* 0xfffffffc00f08947 */ /* 0x002fea000383ffff */
[----:B------:R-:W-:Y:S05]  /*8a20*/  BRA `(.L_x_193) ;  /* 0xfffffff000ac7947 */ /* 0x000fea000383ffff */
.L_x_163:
[----:B0-----:R0:W1:Y:S02]  /*8a30*/  SYNCS.PHASECHK.TRANS64.TRYWAIT P0, [R9+URZ], R4 ;  /* 0x00000004090075a7 */ /* 0x001064000800017f */
[----:B-1----:R-:W-:Y:S05]  /*8a40*/  @!P0 NANOSLEEP.SYNCS 0x989680 ;  /* 0x009896800000895d */ /* 0x002fea0003900000 */
[----:B------:R-:W1:Y:S02]  /*8a50*/  @!P0 SYNCS.PHASECHK.TRANS64 P0, [R9+URZ], R4 ;  /* 0x00000004090085a7 */ /* 0x000e64000800007f */
[----:B-1----:R-:W-:Y:S05]  /*8a60*/  @!P0 BRA `(.L_x_163) ;  /* 0xfffffffc00f08947 */ /* 0x002fea000383ffff */
[----:B------:R-:W-:Y:S05]  /*8a70*/  BRA `(.L_x_194) ;  /* 0xfffffff000bc7947 */ /* 0x000fea000383ffff */
.L_x_164:
[----:B0-----:R0:W1:Y:S02]  /*8a80*/  SYNCS.PHASECHK.TRANS64.TRYWAIT P0, [R6+URZ], R5 ;  /* 0x00000005060075a7 */ /* 0x001064000800017f */
[----:B-1----:R-:W-:Y:S05]  /*8a90*/  @!P0 NANOSLEEP.SYNCS 0x989680 ;  /* 0x009896800000895d */ /* 0x002fea0003900000 */
[----:B------:R-:W1:Y:S02]  /*8aa0*/  @!P0 SYNCS.PHASECHK.TRANS64 P0, [R6+URZ], R5 ;  /* 0x00000005060085a7 */ /* 0x000e64000800007f */
[----:B-1----:R-:W-:Y:S05]  /*8ab0*/  @!P0 BRA `(.L_x_164) ;  /* 0xfffffffc00f08947 */ /* 0x002fea000383ffff */
[----:B------:R-:W-:Y:S05]  /*8ac0*/  BRA `(.L_x_195) ;  /* 0xfffffff000cc7947 */ /* 0x000fea000383ffff */
.L_x_165:
[----:B0-----:R0:W1:Y:S02]  /*8ad0*/  SYNCS.PHASECHK.TRANS64.TRYWAIT P0, [R9+URZ], R4 ;  /* 0x00000004090075a7 */ /* 0x001064000800017f */
[----:B-1----:R-:W-:Y:S05]  /*8ae0*/  @!P0 NANOSLEEP.SYNCS 0x989680 ;  /* 0x009896800000895d */ /* 0x002fea0003900000 */
[----:B------:R-:W1:Y:S02]  /*8af0*/  @!P0 SYNCS.PHASECHK.TRANS64 P0, [R9+URZ], R4 ;  /* 0x00000004090085a7 */ /* 0x000e64000800007f */
[----:B-1----:R-:W-:Y:S05]  /*8b00*/  @!P0 BRA `(.L_x_165) ;  /* 0xfffffffc00f08947 */ /* 0x002fea000383ffff */
[----:B------:R-:W-:Y:S05]  /*8b10*/  BRA `(.L_x_196) ;  /* 0xfffffff000dc7947 */ /* 0x000fea000383ffff */
.L_x_166:
[----:B0-----:R0:W1:Y:S02]  /*8b20*/  SYNCS.PHASECHK.TRANS64.TRYWAIT P0, [R6+URZ], R5 ;  /* 0x00000005060075a7 */ /* 0x001064000800017f */
[----:B-1----:R-:W-:Y:S05]  /*8b30*/  @!P0 NANOSLEEP.SYNCS 0x989680 ;  /* 0x009896800000895d */ /* 0x002fea0003900000 */
[----:B------:R-:W1:Y:S02]  /*8b40*/  @!P0 SYNCS.PHASECHK.TRANS64 P0, [R6+URZ], R5 ;  /* 0x00000005060085a7 */ /* 0x000e64000800007f */
[----:B-1----:R-:W-:Y:S05]  /*8b50*/  @!P0 BRA `(.L_x_166) ;  /* 0xfffffffc00f08947 */ /* 0x002fea000383ffff */
[----:B------:R-:W-:Y:S05]  /*8b60*/  BRA `(.L_x_197) ;  /* 0xfffffff000ec7947 */ /* 0x000fea000383ffff */
.L_x_167:
[----:B0-----:R0:W1:Y:S02]  /*8b70*/  SYNCS.PHASECHK.TRANS64.TRYWAIT P0, [R9+URZ], R4 ;  /* 0x00000004090075a7 */ /* 0x001064000800017f */
[----:B-1----:R-:W-:Y:S05]  /*8b80*/  @!P0 NANOSLEEP.SYNCS 0x989680 ;  /* 0x009896800000895d */ /* 0x002fea0003900000 */
[----:B------:R-:W1:Y:S02]  /*8b90*/  @!P0 SYNCS.PHASECHK.TRANS64 P0, [R9+URZ], R4 ;  /* 0x00000004090085a7 */ /* 0x000e64000800007f */
[----:B-1----:R-:W-:Y:S05]  /*8ba0*/  @!P0 BRA `(.L_x_167) ;  /* 0xfffffffc00f08947 */ /* 0x002fea000383ffff */
[----:B------:R-:W-:Y:S05]  /*8bb0*/  BRA `(.L_x_198) ;  /* 0xfffffff000fc7947 */ /* 0x000fea000383ffff */
.L_x_168:
[----:B0-----:R0:W1:Y:S02]  /*8bc0*/  SYNCS.PHASECHK.TRANS64.TRYWAIT P0, [R6+URZ], R5 ;  /* 0x00000005060075a7 */ /* 0x001064000800017f */
[----:B-1----:R-:W-:Y:S05]  /*8bd0*/  @!P0 NANOSLEEP.SYNCS 0x989680 ;  /* 0x009896800000895d */ /* 0x002fea0003900000 */
[----:B------:R-:W1:Y:S02]  /*8be0*/  @!P0 SYNCS.PHASECHK.TRANS64 P0, [R6+URZ], R5 ;  /* 0x00000005060085a7 */ /* 0x000e64000800007f */
[----:B-1----:R-:W-:Y:S05]  /*8bf0*/  @!P0 BRA `(.L_x_168) ;  /* 0xfffffffc00f08947 */ /* 0x002fea000383ffff */
[----:B------:R-:W-:Y:S05]  /*8c00*/  BRA `(.L_x_199) ;  /* 0xfffffff4000c7947 */ /* 0x000fea000383ffff */
.L_x_169:
[----:B0-----:R0:W1:Y:S02]  /*8c10*/  SYNCS.PHASECHK.TRANS64.TRYWAIT P0, [R9+URZ], R4 ;  /* 0x00000004090075a7 */ /* 0x001064000800017f */
[----:B-1----:R-:W-:Y:S05]  /*8c20*/  @!P0 NANOSLEEP.SYNCS 0x989680 ;  /* 0x009896800000895d */ /* 0x002fea0003900000 */
[----:B------:R-:W1:Y:S02]  /*8c30*/  @!P0 SYNCS.PHASECHK.TRANS64 P0, [R9+URZ], R4 ;  /* 0x00000004090085a7 */ /* 0x000e64000800007f */
[----:B-1----:R-:W-:Y:S05]  /*8c40*/  @!P0 BRA `(.L_x_169) ;  /* 0xfffffffc00f08947 */ /* 0x002fea000383ffff */
[----:B------:R-:W-:Y:S05]  /*8c50*/  BRA `(.L_x_200) ;  /* 0xfffffff4001c7947 */ /* 0x000fea000383ffff */
.L_x_170:
[----:B0-----:R0:W1:Y:S02]  /*8c60*/  SYNCS.PHASECHK.TRANS64.TRYWAIT P0, [R6+URZ], R5 ;  /* 0x00000005060075a7 */ /* 0x001064000800017f */
[----:B-1----:R-:W-:Y:S05]  /*8c70*/  @!P0 NANOSLEEP.SYNCS 0x989680 ;  /* 0x009896800000895d */ /* 0x002fea0003900000 */
[----:B------:R-:W1:Y:S02]  /*8c80*/  @!P0 SYNCS.PHASECHK.TRANS64 P0, [R6+URZ], R5 ;  /* 0x00000005060085a7 */ /* 0x000e64000800007f */
[----:B-1----:R-:W-:Y:S05]  /*8c90*/  @!P0 BRA `(.L_x_170) ;  /* 0xfffffffc00f08947 */ /* 0x002fea000383ffff */
[----:B------:R-:W-:Y:S05]  /*8ca0*/  BRA `(.L_x_201) ;  /* 0xfffffff4002c7947 */ /* 0x000fea000383ffff */
.L_x_171:
[----:B0-----:R0:W1:Y:S02]  /*8cb0*/  SYNCS.PHASECHK.TRANS64.TRYWAIT P0, [R9+URZ], R4 ;  /* 0x00000004090075a7 */ /* 0x001064000800017f */
[----:B-1----:R-:W-:Y:S05]  /*8cc0*/  @!P0 NANOSLEEP.SYNCS 0x989680 ;  /* 0x009896800000895d */ /* 0x002fea0003900000 */
[----:B------:R-:W1:Y:S02]  /*8cd0*/  @!P0 SYNCS.PHASECHK.TRANS64 P0, [R9+URZ], R4 ;  /* 0x00000004090085a7 */ /* 0x000e64000800007f */
[----:B-1----:R-:W-:Y:S05]  /*8ce0*/  @!P0 BRA `(.L_x_171) ;  /* 0xfffffffc00f08947 */ /* 0x002fea000383ffff */
[----:B------:R-:W-:Y:S05]  /*8cf0*/  BRA `(.L_x_202) ;  /* 0xfffffff4003c7947 */ /* 0x000fea000383ffff */
.L_x_172:
[----:B0-----:R0:W1:Y:S02]  /*8d00*/  SYNCS.PHASECHK.TRANS64.TRYWAIT P0, [R6+URZ], R5 ;  /* 0x00000005060075a7 */ /* 0x001064000800017f */
[----:B-1----:R-:W-:Y:S05]  /*8d10*/  @!P0 NANOSLEEP.SYNCS 0x989680 ;  /* 0x009896800000895d */ /* 0x002fea0003900000 */
[----:B------:R-:W1:Y:S02]  /*8d20*/  @!P0 SYNCS.PHASECHK.TRANS64 P0, [R6+URZ], R5 ;  /* 0x00000005060085a7 */ /* 0x000e64000800007f */
[----:B-1----:R-:W-:Y:S05]  /*8d30*/  @!P0 BRA `(.L_x_172) ;  /* 0xfffffffc00f08947 */ /* 0x002fea000383ffff */
[----:B------:R-:W-:Y:S05]  /*8d40*/  BRA `(.L_x_203) ;  /* 0xfffffff4004c7947 */ /* 0x000fea000383ffff */
.L_x_173:
[----:B0-----:R0:W1:Y:S02]  /*8d50*/  SYNCS.PHASECHK.TRANS64.TRYWAIT P0, [R9+URZ], R4 ;  /* 0x00000004090075a7 */ /* 0x001064000800017f */
[----:B-1----:R-:W-:Y:S05]  /*8d60*/  @!P0 NANOSLEEP.SYNCS 0x989680 ;  /* 0x009896800000895d */ /* 0x002fea0003900000 */
[----:B------:R-:W1:Y:S02]  /*8d70*/  @!P0 SYNCS.PHASECHK.TRANS64 P0, [R9+URZ], R4 ;  /* 0x00000004090085a7 */ /* 0x000e64000800007f */
[----:B-1----:R-:W-:Y:S05]  /*8d80*/  @!P0 BRA `(.L_x_173) ;  /* 0xfffffffc00f08947 */ /* 0x002fea000383ffff */
[----:B------:R-:W-:Y:S05]  /*8d90*/  BRA `(.L_x_204) ;  /* 0xfffffff4005c7947 */ /* 0x000fea000383ffff */
.L_x_174:
[----:B0-----:R0:W1:Y:S02]  /*8da0*/  SYNCS.PHASECHK.TRANS64.TRYWAIT P0, [R6+URZ], R5 ;  /* 0x00000005060075a7 */ /* 0x001064000800017f */
[----:B-1----:R-:W-:Y:S05]  /*8db0*/  @!P0 NANOSLEEP.SYNCS 0x989680 ;  /* 0x009896800000895d */ /* 0x002fea0003900000 */
[----:B------:R-:W1:Y:S02]  /*8dc0*/  @!P0 SYNCS.PHASECHK.TRANS64 P0, [R6+URZ], R5 ;  /* 0x00000005060085a7 */ /* 0x000e64000800007f */
[----:B-1----:R-:W-:Y:S05]  /*8dd0*/  @!P0 BRA `(.L_x_174) ;  /* 0xfffffffc00f08947 */ /* 0x002fea000383ffff */
[----:B------:R-:W-:Y:S05]  /*8de0*/  BRA `(.L_x_205) ;  /* 0xfffffff4006c7947 */ /* 0x000fea000383ffff */
.L_x_175:
[----:B0-----:R0:W1:Y:S02]  /*8df0*/  SYNCS.PHASECHK.TRANS64.TRYWAIT P0, [R9+URZ], R4 ;  /* 0x00000004090075a7 */ /* 0x001064000800017f */
[----:B-1----:R-:W-:Y:S05]  /*8e00*/  @!P0 NANOSLEEP.SYNCS 0x989680 ;  /* 0x009896800000895d */ /* 0x002fea0003900000 */
[----:B------:R-:W1:Y:S02]  /*8e10*/  @!P0 SYNCS.PHASECHK.TRANS64 P0, [R9+URZ], R4 ;  /* 0x00000004090085a7 */ /* 0x000e64000800007f */
[----:B-1----:R-:W-:Y:S05]  /*8e20*/  @!P0 BRA `(.L_x_175) ;  /* 0xfffffffc00f08947 */ /* 0x002fea000383ffff */
[----:B------:R-:W-:Y:S05]  /*8e30*/  BRA `(.L_x_206) ;  /* 0xfffffff4007c7947 */ /* 0x000fea000383ffff */
.L_x_176:
[----:B0-----:R0:W1:Y:S02]  /*8e40*/  SYNCS.PHASECHK.TRANS64.TRYWAIT P0, [R6+URZ], R5 ;  /* 0x00000005060075a7 */ /* 0x001064000800017f */
[----:B-1----:R-:W-:Y:S05]  /*8e50*/  @!P0 NANOSLEEP.SYNCS 0x989680 ;  /* 0x009896800000895d */ /* 0x002fea0003900000 */
[----:B------:R-:W1:Y:S02]  /*8e60*/  @!P0 SYNCS.PHASECHK.TRANS64 P0, [R6+URZ], R5 ;  /* 0x00000005060085a7 */ /* 0x000e64000800007f */
[----:B-1----:R-:W-:Y:S05]  /*8e70*/  @!P0 BRA `(.L_x_176) ;  /* 0xfffffffc00f08947 */ /* 0x002fea000383ffff */
[----:B------:R-:W-:Y:S05]  /*8e80*/  BRA `(.L_x_207) ;  /* 0xfffffff400847947 */ /* 0x000fea000383ffff */
.L_x_208:
[----:B------:R-:W-:-:S00]  /*8e90*/  BRA `(.L_x_208) ;  /* 0xfffffffc00fc7947 */ /* 0x000fc0000383ffff */
[----:B------:R-:W-:-:S00]  /*8ea0*/  NOP ;  /* 0x0000000000007918 */ /* 0x000fc00000000000 */
        /* <DEDUP_REMOVED lines=13> */
.L_x_209:


//--------------------- .nv.shared._ZN7cutlass13device_kernelINS_4gemm6kernel13GemmUniversalIN4cute5tupleIJiiiiEEENS1_10collective13CollectiveMmaINS1_37MainloopSm90TmaGmmaWarpSpecializedFP8ILi22ENS5_IJNS4_1CILi1EEESB_SB_EEENS1_32KernelTmaWarpSpecializedPingpongEEENS5_IJNSA_ILi64EEENSA_ILi96EEESF_EEENS_12float_e4m3_tENS5_IJlSB_lEEESI_SJ_NS4_8TiledMMAINS4_8MMA_AtomIJNS4_4SM904GMMA30MMA_64x96x32_F32E4M3E4M3_SS_TNILNSN_7ScaleInE1ELSP_1EEEEEENS4_6LayoutISC_NS5_IJNSA_ILi0EEEST_ST_EEEEENS5_IJNS4_10UnderscoreESW_SW_EEEEENS4_13SM90_TMA_LOADENS4_14ComposedLayoutINS4_7SwizzleILi2ELi4ELi3EEENS4_18smem_ptr_flag_bitsILi8EEENSS_INS5_IJNSA_ILi8EEESF_EEENS5_IJSF_SB_EEEEEEEvNS4_8identityESZ_S19_vS1A_EENS_8epilogue10collective6detail29Sm90TmaWarpSpecializedAdapterINS1D_15DefaultEpilogueISI_SJ_SJ_NS1C_6thread17LinearCombinationISI_Li1EffLNS1H_9ScaleType4KindE0ELNS_15FloatRoundStyleE2ESI_EENS1_15EpilogueDefaultEEEEEvvEEEEvNT_6ParamsE --------------------------
	.section	.nv.shared._ZN7cutlass13device_kernelINS_4gemm6kernel13GemmUniversalIN4cute5tupleIJiiiiEEENS1_10collective13CollectiveMmaINS1_37MainloopSm90TmaGmmaWarpSpecializedFP8ILi22ENS5_IJNS4_1CILi1EEESB_SB_EEENS1_32KernelTmaWarpSpecializedPingpongEEENS5_IJNSA_ILi64EEENSA_ILi96EEESF_EEENS_12float_e4m3_tENS5_IJlSB_lEEESI_SJ_NS4_8TiledMMAINS4_8MMA_AtomIJNS4_4SM904GMMA30MMA_64x96x32_F32E4M3E4M3_SS_TNILNSN_7ScaleInE1ELSP_1EEEEEENS4_6LayoutISC_NS5_IJNSA_ILi0EEEST_ST_EEEEENS5_IJNS4_10UnderscoreESW_SW_EEEEENS4_13SM90_TMA_LOADENS4_14ComposedLayoutINS4_7SwizzleILi2ELi4ELi3EEENS4_18smem_ptr_flag_bitsILi8EEENSS_INS5_IJNSA_ILi8EEESF_EEENS5_IJSF_SB_EEEEEEEvNS4_8identityESZ_S19_vS1A_EENS_8epilogue10collective6detail29Sm90TmaWarpSpecializedAdapterINS1D_15DefaultEpilogueISI_SJ_SJ_NS1C_6thread17LinearCombinationISI_Li1EffLNS1H_9ScaleType4KindE0ELNS_15FloatRoundStyleE2ESI_EENS1_15EpilogueDefaultEEEEEvvEEEEvNT_6ParamsE,"aw",@nobits
	.sectionflags	@""
	.align	16
	.zero		1024


//--------------------- .nv.shared.reserved.0     --------------------------
	.section	.nv.shared.reserved.0,"aw",@nobits
	.weak		__nv_reservedSMEM_offset_0_alias
	.size		__nv_reservedSMEM_offset_0_alias, 0, 0
	.other		__nv_reservedSMEM_offset_0_alias,@"STO_CUDA_RESERVED_SHARED STV_DEFAULT"
__nv_reservedSMEM_offset_0_alias:
	.zero		0


//--------------------- .nv.global                --------------------------
	.section	.nv.global,"aw",@nobits
.nv.global:
	.type		_ZN39_INTERNAL_d58a092f_4_k_cu_a7433ba5_35084cute1_E,@object
	.size		_ZN39_INTERNAL_d58a092f_4_k_cu_a7433ba5_35084cute1_E,(_ZN39_INTERNAL_d58a092f_4_k_cu_a7433ba5_35084cuda3std3__45__cpo6cbeginE - _ZN39_INTERNAL_d58a092f_4_k_cu_a7433ba5_35084cute1_E)
_ZN39_INTERNAL_d58a092f_4_k_cu_a7433ba5_35084cute1_E:
	.zero		1
	.type		_ZN39_INTERNAL_d58a092f_4_k_cu_a7433ba5_35084cuda3std3__45__cpo6cbeginE,@object
	.size		_ZN39_INTERNAL_d58a092f_4_k_cu_a7433ba5_35084cuda3std3__45__cpo6cbeginE,(_ZN39_INTERNAL_d58a092f_4_k_cu_a7433ba5_35084cuda3std3__48in_placeE - _ZN39_INTERNAL_d58a092f_4_k_cu_a7433ba5_35084cuda3std3__45__cpo6cbeginE)
_ZN39_INTERNAL_d58a092f_4_k_cu_a7433ba5_35084cuda3std3__45__cpo6cbeginE:
	.zero		1
	.type		_ZN39_INTERNAL_d58a092f_4_k_cu_a7433ba5_35084cuda3std3__48in_placeE,@object
	.size		_ZN39_INTERNAL_d58a092f_4_k_cu_a7433ba5_35084cuda3std3__48in_placeE,(_ZN39_INTERNAL_d58a092f_4_k_cu_a7433ba5_35084cuda3std6ranges3__45__cpo9iter_moveE - _ZN39_INTERNAL_d58a092f_4_k_cu_a7433ba5_35084cuda3std3__48in_placeE)
_ZN39_INTERNAL_d58a092f_4_k_cu_a7433ba5_35084cuda3std3__48in_placeE:
	.zero		1
	.type		_ZN39_INTERNAL_d58a092f_4_k_cu_a7433ba5_35084cuda3std6ranges3__45__cpo9iter_moveE,@object
	.size		_ZN39_INTERNAL_d58a092f_4_k_cu_a7433ba5_35084cuda3std6ranges3__45__cpo9iter_moveE,(_ZN39_INTERNAL_d58a092f_4_k_cu_a7433ba5_35084cuda3std3__45__cpo5beginE - _ZN39_INTERNAL_d58a092f_4_k_cu_a7433ba5_35084cuda3std6ranges3__45__cpo9iter_moveE)
_ZN39_INTERNAL_d58a092f_4_k_cu_a7433ba5_35084cuda3std6ranges3__45__cpo9iter_moveE:
	.zero		1
	.type		_ZN39_INTERNAL_d58a092f_4_k_cu_a7433ba5_35084cuda3std3__45__cpo5beginE,@object
	.size		_ZN39_INTERNAL_d58a092f_4_k_cu_a7433ba5_35084cuda3std3__45__cpo5beginE,(_ZN39_INTERNAL_d58a092f_4_k_cu_a7433ba5_35084cuda3std3__441_GLOBAL__N__d58a092f_4_k_cu_a7433ba5_35086ignoreE - _ZN39_INTERNAL_d58a092f_4_k_cu_a7433ba5_35084cuda3std3__45__cpo5beginE)
_ZN39_INTERNAL_d58a092f_4_k_cu_a7433ba5_35084cuda3std3__45__cpo5beginE:
	.zero		1
	.type		_ZN39_INTERNAL_d58a092f_4_k_cu_a7433ba5_35084cuda3std3__441_GLOBAL__N__d58a092f_4_k_cu_a7433ba5_35086ignoreE,@object
	.size		_ZN39_INTERNAL_d58a092f_4_k_cu_a7433ba5_35084cuda3std3__441_GLOBAL__N__d58a092f_4_k_cu_a7433ba5_35086ignoreE,(_ZN39_INTERNAL_d58a092f_4_k_cu_a7433ba5_35084cute7productE - _ZN39_INTERNAL_d58a092f_4_k_cu_a7433ba5_35084cuda3std3__441_GLOBAL__N__d58a092f_4_k_cu_a7433ba5_35086ignoreE)
_ZN39_INTERNAL_d58a092f_4_k_cu_a7433ba5_35084cuda3std3__441_GLOBAL__N__d58a092f_4_k_cu_a7433ba5_35086ignoreE:
	.zero		1
	.type		_ZN39_INTERNAL_d58a092f_4_k_cu_a7433ba5_35084cute7productE,@object
	.size		_ZN39_INTERNAL_d58a092f_4_k_cu_a7433ba5_35084cute7productE,(_ZN39_INTERNAL_d58a092f_4_k_cu_a7433ba5_35084cuda3std3__45__cpo3endE - _ZN39_INTERNAL_d58a092f_4_k_cu_a7433ba5_35084cute7productE)
_ZN39_INTERNAL_d58a092f_4_k_cu_a7433ba5_35084cute7productE:
	.zero		1
	.type		_ZN39_INTERNAL_d58a092f_4_k_cu_a7433ba5_35084cuda3std3__45__cpo3endE,@object
	.size		_ZN39_INTERNAL_d58a092f_4_k_cu_a7433ba5_35084cuda3std3__45__cpo3endE,(_ZN39_INTERNAL_d58a092f_4_k_cu_a7433ba5_35084cuda3std3__419piecewise_constructE - _ZN39_INTERNAL_d58a092f_4_k_cu_a7433ba5_35084cuda3std3__45__cpo3endE)
_ZN39_INTERNAL_d58a092f_4_k_cu_a7433ba5_35084cuda3std3__45__cpo3endE:
	.zero		1
	.type		_ZN39_INTERNAL_d58a092f_4_k_cu_a7433ba5_35084cuda3std3__419piecewise_constructE,@object
	.size		_ZN39_INTERNAL_d58a092f_4_k_cu_a7433ba5_35084cuda3std3__419piecewise_constructE,(_ZN39_INTERNAL_d58a092f_4_k_cu_a7433ba5_35084cuda3std3__45__cpo4cendE - _ZN39_INTERNAL_d58a092f_4_k_cu_a7433ba5_35084cuda3std3__419piecewise_constructE)
_ZN39_INTERNAL_d58a092f_4_k_cu_a7433ba5_35084cuda3std3__419piecewise_constructE:
	.zero		1
	.type		_ZN39_INTERNAL_d58a092f_4_k_cu_a7433ba5_35084cuda3std3__45__cpo4cendE,@object
	.size		_ZN39_INTERNAL_d58a092f_4_k_cu_a7433ba5_35084cuda3std3__45__cpo4cendE,(_ZN39_INTERNAL_d58a092f_4_k_cu_a7433ba5_35084cuda3std6ranges3__45__cpo4swapE - _ZN39_INTERNAL_d58a092f_4_k_cu_a7433ba5_35084cuda3std3__45__cpo4cendE)
_ZN39_INTERNAL_d58a092f_4_k_cu_a7433ba5_35084cuda3std3__45__cpo4cendE:
	.zero		1
	.type		_ZN39_INTERNAL_d58a092f_4_k_cu_a7433ba5_35084cuda3std6ranges3__45__cpo4swapE,@object
	.size		_ZN39_INTERNAL_d58a092f_4_k_cu_a7433ba5_35084cuda3std6ranges3__45__cpo4swapE,(.L_7 - _ZN39_INTERNAL_d58a092f_4_k_cu_a7433ba5_35084cuda3std6ranges3__45__cpo4swapE)
_ZN39_INTERNAL_d58a092f_4_k_cu_a7433ba5_35084cuda3std6ranges3__45__cpo4swapE:
	.zero		1
.L_7:


//--------------------- .nv.constant0._ZN7cutlass13device_kernelINS_4gemm6kernel13GemmUniversalIN4cute5tupleIJiiiiEEENS1_10collective13CollectiveMmaINS1_37MainloopSm90TmaGmmaWarpSpecializedFP8ILi22ENS5_IJNS4_1CILi1EEESB_SB_EEENS1_32KernelTmaWarpSpecializedPingpongEEENS5_IJNSA_ILi64EEENSA_ILi96EEESF_EEENS_12float_e4m3_tENS5_IJlSB_lEEESI_SJ_NS4_8TiledMMAINS4_8MMA_AtomIJNS4_4SM904GMMA30MMA_64x96x32_F32E4M3E4M3_SS_TNILNSN_7ScaleInE1ELSP_1EEEEEENS4_6LayoutISC_NS5_IJNSA_ILi0EEEST_ST_EEEEENS5_IJNS4_10UnderscoreESW_SW_EEEEENS4_13SM90_TMA_LOADENS4_14ComposedLayoutINS4_7SwizzleILi2ELi4ELi3EEENS4_18smem_ptr_flag_bitsILi8EEENSS_INS5_IJNSA_ILi8EEESF_EEENS5_IJSF_SB_EEEEEEEvNS4_8identityESZ_S19_vS1A_EENS_8epilogue10collective6detail29Sm90TmaWarpSpecializedAdapterINS1D_15DefaultEpilogueISI_SJ_SJ_NS1C_6thread17LinearCombinationISI_Li1EffLNS1H_9ScaleType4KindE0ELNS_15FloatRoundStyleE2ESI_EENS1_15EpilogueDefaultEEEEEvvEEEEvNT_6ParamsE --------------------------
	.section	.nv.constant0._ZN7cutlass13device_kernelINS_4gemm6kernel13GemmUniversalIN4cute5tupleIJiiiiEEENS1_10collective13CollectiveMmaINS1_37MainloopSm90TmaGmmaWarpSpecializedFP8ILi22ENS5_IJNS4_1CILi1EEESB_SB_EEENS1_32KernelTmaWarpSpecializedPingpongEEENS5_IJNSA_ILi64EEENSA_ILi96EEESF_EEENS_12float_e4m3_tENS5_IJlSB_lEEESI_SJ_NS4_8TiledMMAINS4_8MMA_AtomIJNS4_4SM904GMMA30MMA_64x96x32_F32E4M3E4M3_SS_TNILNSN_7ScaleInE1ELSP_1EEEEEENS4_6LayoutISC_NS5_IJNSA_ILi0EEEST_ST_EEEEENS5_IJNS4_10UnderscoreESW_SW_EEEEENS4_13SM90_TMA_LOADENS4_14ComposedLayoutINS4_7SwizzleILi2ELi4ELi3EEENS4_18smem_ptr_flag_bitsILi8EEENSS_INS5_IJNSA_ILi8EEESF_EEENS5_IJSF_SB_EEEEEEEvNS4_8identityESZ_S19_vS1A_EENS_8epilogue10collective6detail29Sm90TmaWarpSpecializedAdapterINS1D_15DefaultEpilogueISI_SJ_SJ_NS1C_6thread17LinearCombinationISI_Li1EffLNS1H_9ScaleType4KindE0ELNS_15FloatRoundStyleE2ESI_EENS1_15EpilogueDefaultEEEEEvvEEEEvNT_6ParamsE,"a",@progbits
	.sectionflags	@""
	.align	4
.nv.constant0._ZN7cutlass13device_kernelINS_4gemm6kernel13GemmUniversalIN4cute5tupleIJiiiiEEENS1_10collective13CollectiveMmaINS1_37MainloopSm90TmaGmmaWarpSpecializedFP8ILi22ENS5_IJNS4_1CILi1EEESB_SB_EEENS1_32KernelTmaWarpSpecializedPingpongEEENS5_IJNSA_ILi64EEENSA_ILi96EEESF_EEENS_12float_e4m3_tENS5_IJlSB_lEEESI_SJ_NS4_8TiledMMAINS4_8MMA_AtomIJNS4_4SM904GMMA30MMA_64x96x32_F32E4M3E4M3_SS_TNILNSN_7ScaleInE1ELSP_1EEEEEENS4_6LayoutISC_NS5_IJNSA_ILi0EEEST_ST_EEEEENS5_IJNS4_10UnderscoreESW_SW_EEEEENS4_13SM90_TMA_LOADENS4_14ComposedLayoutINS4_7SwizzleILi2ELi4ELi3EEENS4_18smem_ptr_flag_bitsILi8EEENSS_INS5_IJNSA_ILi8EEESF_EEENS5_IJSF_SB_EEEEEEEvNS4_8identityESZ_S19_vS1A_EENS_8epilogue10collective6detail29Sm90TmaWarpSpecializedAdapterINS1D_15DefaultEpilogueISI_SJ_SJ_NS1C_6thread17LinearCombinationISI_Li1EffLNS1H_9ScaleType4KindE0ELNS_15FloatRoundStyleE2ESI_EENS1_15EpilogueDefaultEEEEEvvEEEEvNT_6ParamsE:
	.zero		1664


//--------------------- SYMBOLS --------------------------

	.type		.nv.reservedSmem.offset0,@object
	.size		.nv.reservedSmem.offset0,0x4
